//
// Generated by NVIDIA NVVM Compiler
//
// Compiler Build ID: CL-36424714
// Cuda compilation tools, release 13.0, V13.0.88
// Based on NVVM 20.0.0
//

.version 9.0
.target sm_100
.address_size 64

	// .globl	_Z13calc_distancePdS_S_S_S_S_S_S_S_S_i
.func  (.param .align 16 .b8 func_retval0[16]) __internal_trig_reduction_slowpathd
(
	.param .b64 __internal_trig_reduction_slowpathd_param_0
)
;
.global .align 8 .b8 __cudart_i2opi_d[144] = {8, 93, 141, 31, 177, 95, 251, 107, 234, 146, 82, 138, 247, 57, 7, 61, 123, 241, 229, 235, 199, 186, 39, 117, 45, 234, 95, 158, 102, 63, 70, 79, 183, 9, 203, 39, 207, 126, 54, 109, 31, 109, 10, 90, 139, 17, 47, 239, 15, 152, 5, 222, 255, 151, 248, 31, 59, 40, 249, 189, 139, 95, 132, 156, 244, 57, 83, 131, 57, 214, 145, 57, 65, 126, 95, 180, 38, 112, 156, 233, 132, 68, 187, 46, 245, 53, 130, 232, 62, 167, 41, 177, 28, 235, 29, 254, 28, 146, 209, 9, 234, 46, 73, 6, 224, 210, 77, 66, 58, 110, 36, 183, 97, 197, 187, 222, 171, 99, 81, 254, 65, 144, 67, 60, 153, 149, 98, 219, 192, 221, 52, 245, 209, 87, 39, 252, 41, 21, 68, 78, 110, 131, 249, 162};
.global .align 16 .b8 __cudart_sin_cos_coeffs[128] = {70, 210, 176, 44, 241, 229, 90, 190, 146, 227, 172, 105, 227, 29, 199, 62, 161, 98, 219, 25, 160, 1, 42, 191, 24, 8, 17, 17, 17, 17, 129, 63, 84, 85, 85, 85, 85, 85, 197, 191, 0, 0, 0, 0, 0, 0, 0, 0, 0, 0, 0, 0, 0, 0, 0, 0, 100, 129, 253, 32, 131, 255, 168, 189, 40, 133, 239, 193, 167, 238, 33, 62, 217, 230, 6, 142, 79, 126, 146, 190, 233, 188, 221, 25, 160, 1, 250, 62, 71, 93, 193, 22, 108, 193, 86, 191, 81, 85, 85, 85, 85, 85, 165, 63, 0, 0, 0, 0, 0, 0, 224, 191, 0, 0, 0, 0, 0, 0, 240, 63};

.visible .entry _Z13calc_distancePdS_S_S_S_S_S_S_S_S_i(
	.param .u64 .ptr .align 1 _Z13calc_distancePdS_S_S_S_S_S_S_S_S_i_param_0,
	.param .u64 .ptr .align 1 _Z13calc_distancePdS_S_S_S_S_S_S_S_S_i_param_1,
	.param .u64 .ptr .align 1 _Z13calc_distancePdS_S_S_S_S_S_S_S_S_i_param_2,
	.param .u64 .ptr .align 1 _Z13calc_distancePdS_S_S_S_S_S_S_S_S_i_param_3,
	.param .u64 .ptr .align 1 _Z13calc_distancePdS_S_S_S_S_S_S_S_S_i_param_4,
	.param .u64 .ptr .align 1 _Z13calc_distancePdS_S_S_S_S_S_S_S_S_i_param_5,
	.param .u64 .ptr .align 1 _Z13calc_distancePdS_S_S_S_S_S_S_S_S_i_param_6,
	.param .u64 .ptr .align 1 _Z13calc_distancePdS_S_S_S_S_S_S_S_S_i_param_7,
	.param .u64 .ptr .align 1 _Z13calc_distancePdS_S_S_S_S_S_S_S_S_i_param_8,
	.param .u64 .ptr .align 1 _Z13calc_distancePdS_S_S_S_S_S_S_S_S_i_param_9,
	.param .u32 _Z13calc_distancePdS_S_S_S_S_S_S_S_S_i_param_10
)
{
	.reg .pred 	%p<28>;
	.reg .b32 	%r<79>;
	.reg .b32 	%f<3>;
	.reg .b64 	%rd<62>;
	.reg .b64 	%fd<271>;

	ld.param.u64 	%rd7, [_Z13calc_distancePdS_S_S_S_S_S_S_S_S_i_param_0];
	ld.param.u64 	%rd8, [_Z13calc_distancePdS_S_S_S_S_S_S_S_S_i_param_1];
	ld.param.u64 	%rd9, [_Z13calc_distancePdS_S_S_S_S_S_S_S_S_i_param_3];
	ld.param.u64 	%rd10, [_Z13calc_distancePdS_S_S_S_S_S_S_S_S_i_param_4];
	ld.param.u64 	%rd2, [_Z13calc_distancePdS_S_S_S_S_S_S_S_S_i_param_5];
	ld.param.u64 	%rd4, [_Z13calc_distancePdS_S_S_S_S_S_S_S_S_i_param_7];
	ld.param.u64 	%rd5, [_Z13calc_distancePdS_S_S_S_S_S_S_S_S_i_param_8];
	ld.param.u64 	%rd6, [_Z13calc_distancePdS_S_S_S_S_S_S_S_S_i_param_9];
	ld.param.u32 	%r27, [_Z13calc_distancePdS_S_S_S_S_S_S_S_S_i_param_10];
	cvta.to.global.u64 	%rd11, %rd10;
	cvta.to.global.u64 	%rd12, %rd9;
	cvta.to.global.u64 	%rd13, %rd8;
	cvta.to.global.u64 	%rd14, %rd7;
	mov.u32 	%r28, %tid.x;
	mov.u32 	%r29, %ctaid.x;
	mov.u32 	%r30, %ntid.x;
	mad.lo.s32 	%r1, %r29, %r30, %r28;
	mov.u32 	%r31, %tid.y;
	mov.u32 	%r32, %ctaid.y;
	mov.u32 	%r33, %ntid.y;
	mad.lo.s32 	%r2, %r32, %r33, %r31;
	mul.wide.u32 	%rd15, %r1, 8;
	add.s64 	%rd16, %rd14, %rd15;
	ld.global.f64 	%fd43, [%rd16];
	add.s64 	%rd17, %rd13, %rd15;
	ld.global.f64 	%fd44, [%rd17];
	mul.wide.u32 	%rd18, %r2, 8;
	add.s64 	%rd19, %rd12, %rd18;
	ld.global.f64 	%fd45, [%rd19];
	add.s64 	%rd20, %rd11, %rd18;
	ld.global.f64 	%fd46, [%rd20];
	sub.f64 	%fd47, %fd44, %fd46;
	mul.f64 	%fd1, %fd47, 0d3F91DF46A2529D39;
	mul.f64 	%fd2, %fd43, 0d3F91DF46A2529D39;
	mul.f64 	%fd3, %fd45, 0d3F91DF46A2529D39;
	abs.f64 	%fd4, %fd2;
	setp.neu.f64 	%p1, %fd4, 0d7FF0000000000000;
	@%p1 bra 	$L__BB0_2;
	mov.f64 	%fd53, 0d0000000000000000;
	mul.rn.f64 	%fd261, %fd2, %fd53;
	mov.b32 	%r70, 0;
	bra.uni 	$L__BB0_4;
$L__BB0_2:
	mul.f64 	%fd48, %fd2, 0d3FE45F306DC9C883;
	cvt.rni.s32.f64 	%r70, %fd48;
	cvt.rn.f64.s32 	%fd49, %r70;
	fma.rn.f64 	%fd50, %fd49, 0dBFF921FB54442D18, %fd2;
	fma.rn.f64 	%fd51, %fd49, 0dBC91A62633145C00, %fd50;
	fma.rn.f64 	%fd261, %fd49, 0dB97B839A252049C0, %fd51;
	setp.ltu.f64 	%p2, %fd4, 0d41E0000000000000;
	@%p2 bra 	$L__BB0_4;
	{ // callseq 0, 0
	.param .b64 param0;
	st.param.f64 	[param0], %fd2;
	.param .align 16 .b8 retval0[16];
	call.uni (retval0), 
	__internal_trig_reduction_slowpathd, 
	(
	param0
	);
	ld.param.f64 	%fd261, [retval0];
	ld.param.b32 	%r70, [retval0+8];
	} // callseq 0
$L__BB0_4:
	shl.b32 	%r36, %r70, 6;
	cvt.u64.u32 	%rd21, %r36;
	and.b64  	%rd22, %rd21, 64;
	mov.u64 	%rd23, __cudart_sin_cos_coeffs;
	add.s64 	%rd24, %rd23, %rd22;
	mul.rn.f64 	%fd54, %fd261, %fd261;
	and.b32  	%r37, %r70, 1;
	setp.eq.b32 	%p3, %r37, 1;
	selp.f64 	%fd55, 0dBDA8FF8320FD8164, 0d3DE5DB65F9785EBA, %p3;
	ld.global.nc.v2.f64 	{%fd56, %fd57}, [%rd24];
	fma.rn.f64 	%fd58, %fd55, %fd54, %fd56;
	fma.rn.f64 	%fd59, %fd58, %fd54, %fd57;
	ld.global.nc.v2.f64 	{%fd60, %fd61}, [%rd24+16];
	fma.rn.f64 	%fd62, %fd59, %fd54, %fd60;
	fma.rn.f64 	%fd63, %fd62, %fd54, %fd61;
	ld.global.nc.v2.f64 	{%fd64, %fd65}, [%rd24+32];
	fma.rn.f64 	%fd66, %fd63, %fd54, %fd64;
	fma.rn.f64 	%fd67, %fd66, %fd54, %fd65;
	fma.rn.f64 	%fd68, %fd67, %fd261, %fd261;
	fma.rn.f64 	%fd69, %fd67, %fd54, 0d3FF0000000000000;
	selp.f64 	%fd70, %fd69, %fd68, %p3;
	and.b32  	%r38, %r70, 2;
	setp.eq.s32 	%p4, %r38, 0;
	mov.f64 	%fd71, 0d0000000000000000;
	sub.f64 	%fd72, %fd71, %fd70;
	selp.f64 	%fd9, %fd70, %fd72, %p4;
	abs.f64 	%fd10, %fd3;
	setp.neu.f64 	%p5, %fd10, 0d7FF0000000000000;
	@%p5 bra 	$L__BB0_6;
	mov.f64 	%fd78, 0d0000000000000000;
	mul.rn.f64 	%fd262, %fd3, %fd78;
	mov.b32 	%r71, 0;
	bra.uni 	$L__BB0_8;
$L__BB0_6:
	mul.f64 	%fd73, %fd3, 0d3FE45F306DC9C883;
	cvt.rni.s32.f64 	%r71, %fd73;
	cvt.rn.f64.s32 	%fd74, %r71;
	fma.rn.f64 	%fd75, %fd74, 0dBFF921FB54442D18, %fd3;
	fma.rn.f64 	%fd76, %fd74, 0dBC91A62633145C00, %fd75;
	fma.rn.f64 	%fd262, %fd74, 0dB97B839A252049C0, %fd76;
	setp.ltu.f64 	%p6, %fd10, 0d41E0000000000000;
	@%p6 bra 	$L__BB0_8;
	{ // callseq 1, 0
	.param .b64 param0;
	st.param.f64 	[param0], %fd3;
	.param .align 16 .b8 retval0[16];
	call.uni (retval0), 
	__internal_trig_reduction_slowpathd, 
	(
	param0
	);
	ld.param.f64 	%fd262, [retval0];
	ld.param.b32 	%r71, [retval0+8];
	} // callseq 1
$L__BB0_8:
	shl.b32 	%r41, %r71, 6;
	cvt.u64.u32 	%rd25, %r41;
	and.b64  	%rd26, %rd25, 64;
	mov.u64 	%rd27, __cudart_sin_cos_coeffs;
	add.s64 	%rd28, %rd27, %rd26;
	mul.rn.f64 	%fd79, %fd262, %fd262;
	and.b32  	%r42, %r71, 1;
	setp.eq.b32 	%p7, %r42, 1;
	selp.f64 	%fd80, 0dBDA8FF8320FD8164, 0d3DE5DB65F9785EBA, %p7;
	ld.global.nc.v2.f64 	{%fd81, %fd82}, [%rd28];
	fma.rn.f64 	%fd83, %fd80, %fd79, %fd81;
	fma.rn.f64 	%fd84, %fd83, %fd79, %fd82;
	ld.global.nc.v2.f64 	{%fd85, %fd86}, [%rd28+16];
	fma.rn.f64 	%fd87, %fd84, %fd79, %fd85;
	fma.rn.f64 	%fd88, %fd87, %fd79, %fd86;
	ld.global.nc.v2.f64 	{%fd89, %fd90}, [%rd28+32];
	fma.rn.f64 	%fd91, %fd88, %fd79, %fd89;
	fma.rn.f64 	%fd92, %fd91, %fd79, %fd90;
	fma.rn.f64 	%fd93, %fd92, %fd262, %fd262;
	fma.rn.f64 	%fd94, %fd92, %fd79, 0d3FF0000000000000;
	selp.f64 	%fd95, %fd94, %fd93, %p7;
	and.b32  	%r43, %r71, 2;
	setp.eq.s32 	%p8, %r43, 0;
	mov.f64 	%fd96, 0d0000000000000000;
	sub.f64 	%fd97, %fd96, %fd95;
	selp.f64 	%fd98, %fd95, %fd97, %p8;
	sub.f64 	%fd15, %fd9, %fd98;
	abs.f64 	%fd16, %fd1;
	setp.neu.f64 	%p9, %fd16, 0d7FF0000000000000;
	@%p9 bra 	$L__BB0_10;
	mov.f64 	%fd104, 0d0000000000000000;
	mul.rn.f64 	%fd264, %fd1, %fd104;
	mov.b32 	%r73, 1;
	bra.uni 	$L__BB0_13;
$L__BB0_10:
	mul.f64 	%fd99, %fd1, 0d3FE45F306DC9C883;
	cvt.rni.s32.f64 	%r72, %fd99;
	cvt.rn.f64.s32 	%fd100, %r72;
	fma.rn.f64 	%fd101, %fd100, 0dBFF921FB54442D18, %fd1;
	fma.rn.f64 	%fd102, %fd100, 0dBC91A62633145C00, %fd101;
	fma.rn.f64 	%fd264, %fd100, 0dB97B839A252049C0, %fd102;
	setp.ltu.f64 	%p10, %fd16, 0d41E0000000000000;
	@%p10 bra 	$L__BB0_12;
	{ // callseq 2, 0
	.param .b64 param0;
	st.param.f64 	[param0], %fd1;
	.param .align 16 .b8 retval0[16];
	call.uni (retval0), 
	__internal_trig_reduction_slowpathd, 
	(
	param0
	);
	ld.param.f64 	%fd264, [retval0];
	ld.param.b32 	%r72, [retval0+8];
	} // callseq 2
$L__BB0_12:
	add.s32 	%r73, %r72, 1;
$L__BB0_13:
	setp.neu.f64 	%p11, %fd4, 0d7FF0000000000000;
	shl.b32 	%r46, %r73, 6;
	cvt.u64.u32 	%rd29, %r46;
	and.b64  	%rd30, %rd29, 64;
	mov.u64 	%rd31, __cudart_sin_cos_coeffs;
	add.s64 	%rd32, %rd31, %rd30;
	mul.rn.f64 	%fd105, %fd264, %fd264;
	and.b32  	%r47, %r73, 1;
	setp.eq.b32 	%p12, %r47, 1;
	selp.f64 	%fd106, 0dBDA8FF8320FD8164, 0d3DE5DB65F9785EBA, %p12;
	ld.global.nc.v2.f64 	{%fd107, %fd108}, [%rd32];
	fma.rn.f64 	%fd109, %fd106, %fd105, %fd107;
	fma.rn.f64 	%fd110, %fd109, %fd105, %fd108;
	ld.global.nc.v2.f64 	{%fd111, %fd112}, [%rd32+16];
	fma.rn.f64 	%fd113, %fd110, %fd105, %fd111;
	fma.rn.f64 	%fd114, %fd113, %fd105, %fd112;
	ld.global.nc.v2.f64 	{%fd115, %fd116}, [%rd32+32];
	fma.rn.f64 	%fd117, %fd114, %fd105, %fd115;
	fma.rn.f64 	%fd118, %fd117, %fd105, %fd116;
	fma.rn.f64 	%fd119, %fd118, %fd264, %fd264;
	fma.rn.f64 	%fd120, %fd118, %fd105, 0d3FF0000000000000;
	selp.f64 	%fd121, %fd120, %fd119, %p12;
	and.b32  	%r48, %r73, 2;
	setp.eq.s32 	%p13, %r48, 0;
	mov.f64 	%fd122, 0d0000000000000000;
	sub.f64 	%fd123, %fd122, %fd121;
	selp.f64 	%fd22, %fd121, %fd123, %p13;
	@%p11 bra 	$L__BB0_15;
	mov.f64 	%fd129, 0d0000000000000000;
	mul.rn.f64 	%fd266, %fd2, %fd129;
	mov.b32 	%r75, 1;
	bra.uni 	$L__BB0_18;
$L__BB0_15:
	mul.f64 	%fd124, %fd2, 0d3FE45F306DC9C883;
	cvt.rni.s32.f64 	%r74, %fd124;
	cvt.rn.f64.s32 	%fd125, %r74;
	fma.rn.f64 	%fd126, %fd125, 0dBFF921FB54442D18, %fd2;
	fma.rn.f64 	%fd127, %fd125, 0dBC91A62633145C00, %fd126;
	fma.rn.f64 	%fd266, %fd125, 0dB97B839A252049C0, %fd127;
	setp.ltu.f64 	%p14, %fd4, 0d41E0000000000000;
	@%p14 bra 	$L__BB0_17;
	{ // callseq 3, 0
	.param .b64 param0;
	st.param.f64 	[param0], %fd2;
	.param .align 16 .b8 retval0[16];
	call.uni (retval0), 
	__internal_trig_reduction_slowpathd, 
	(
	param0
	);
	ld.param.f64 	%fd266, [retval0];
	ld.param.b32 	%r74, [retval0+8];
	} // callseq 3
$L__BB0_17:
	add.s32 	%r75, %r74, 1;
$L__BB0_18:
	shl.b32 	%r51, %r75, 6;
	cvt.u64.u32 	%rd33, %r51;
	and.b64  	%rd34, %rd33, 64;
	mov.u64 	%rd35, __cudart_sin_cos_coeffs;
	add.s64 	%rd36, %rd35, %rd34;
	mul.rn.f64 	%fd130, %fd266, %fd266;
	and.b32  	%r52, %r75, 1;
	setp.eq.b32 	%p16, %r52, 1;
	selp.f64 	%fd131, 0dBDA8FF8320FD8164, 0d3DE5DB65F9785EBA, %p16;
	ld.global.nc.v2.f64 	{%fd132, %fd133}, [%rd36];
	fma.rn.f64 	%fd134, %fd131, %fd130, %fd132;
	fma.rn.f64 	%fd135, %fd134, %fd130, %fd133;
	ld.global.nc.v2.f64 	{%fd136, %fd137}, [%rd36+16];
	fma.rn.f64 	%fd138, %fd135, %fd130, %fd136;
	fma.rn.f64 	%fd139, %fd138, %fd130, %fd137;
	ld.global.nc.v2.f64 	{%fd140, %fd141}, [%rd36+32];
	fma.rn.f64 	%fd142, %fd139, %fd130, %fd140;
	fma.rn.f64 	%fd143, %fd142, %fd130, %fd141;
	fma.rn.f64 	%fd144, %fd143, %fd266, %fd266;
	fma.rn.f64 	%fd145, %fd143, %fd130, 0d3FF0000000000000;
	selp.f64 	%fd146, %fd145, %fd144, %p16;
	and.b32  	%r53, %r75, 2;
	setp.eq.s32 	%p17, %r53, 0;
	mov.f64 	%fd147, 0d0000000000000000;
	sub.f64 	%fd148, %fd147, %fd146;
	selp.f64 	%fd28, %fd146, %fd148, %p17;
	@%p5 bra 	$L__BB0_20;
	mov.f64 	%fd154, 0d0000000000000000;
	mul.rn.f64 	%fd268, %fd3, %fd154;
	mov.b32 	%r77, 1;
	bra.uni 	$L__BB0_23;
$L__BB0_20:
	mul.f64 	%fd149, %fd3, 0d3FE45F306DC9C883;
	cvt.rni.s32.f64 	%r76, %fd149;
	cvt.rn.f64.s32 	%fd150, %r76;
	fma.rn.f64 	%fd151, %fd150, 0dBFF921FB54442D18, %fd3;
	fma.rn.f64 	%fd152, %fd150, 0dBC91A62633145C00, %fd151;
	fma.rn.f64 	%fd268, %fd150, 0dB97B839A252049C0, %fd152;
	setp.ltu.f64 	%p18, %fd10, 0d41E0000000000000;
	@%p18 bra 	$L__BB0_22;
	{ // callseq 4, 0
	.param .b64 param0;
	st.param.f64 	[param0], %fd3;
	.param .align 16 .b8 retval0[16];
	call.uni (retval0), 
	__internal_trig_reduction_slowpathd, 
	(
	param0
	);
	ld.param.f64 	%fd268, [retval0];
	ld.param.b32 	%r76, [retval0+8];
	} // callseq 4
$L__BB0_22:
	add.s32 	%r77, %r76, 1;
$L__BB0_23:
	setp.neu.f64 	%p19, %fd16, 0d7FF0000000000000;
	shl.b32 	%r56, %r77, 6;
	cvt.u64.u32 	%rd37, %r56;
	and.b64  	%rd38, %rd37, 64;
	mov.u64 	%rd39, __cudart_sin_cos_coeffs;
	add.s64 	%rd40, %rd39, %rd38;
	mul.rn.f64 	%fd155, %fd268, %fd268;
	and.b32  	%r57, %r77, 1;
	setp.eq.b32 	%p20, %r57, 1;
	selp.f64 	%fd156, 0dBDA8FF8320FD8164, 0d3DE5DB65F9785EBA, %p20;
	ld.global.nc.v2.f64 	{%fd157, %fd158}, [%rd40];
	fma.rn.f64 	%fd159, %fd156, %fd155, %fd157;
	fma.rn.f64 	%fd160, %fd159, %fd155, %fd158;
	ld.global.nc.v2.f64 	{%fd161, %fd162}, [%rd40+16];
	fma.rn.f64 	%fd163, %fd160, %fd155, %fd161;
	fma.rn.f64 	%fd164, %fd163, %fd155, %fd162;
	ld.global.nc.v2.f64 	{%fd165, %fd166}, [%rd40+32];
	fma.rn.f64 	%fd167, %fd164, %fd155, %fd165;
	fma.rn.f64 	%fd168, %fd167, %fd155, %fd166;
	fma.rn.f64 	%fd169, %fd168, %fd268, %fd268;
	fma.rn.f64 	%fd170, %fd168, %fd155, 0d3FF0000000000000;
	selp.f64 	%fd171, %fd170, %fd169, %p20;
	and.b32  	%r58, %r77, 2;
	setp.eq.s32 	%p21, %r58, 0;
	mov.f64 	%fd172, 0d0000000000000000;
	sub.f64 	%fd173, %fd172, %fd171;
	selp.f64 	%fd174, %fd171, %fd173, %p21;
	mul.f64 	%fd175, %fd22, %fd28;
	sub.f64 	%fd34, %fd175, %fd174;
	@%p19 bra 	$L__BB0_25;
	mov.f64 	%fd181, 0d0000000000000000;
	mul.rn.f64 	%fd269, %fd1, %fd181;
	mov.b32 	%r78, 0;
	bra.uni 	$L__BB0_27;
$L__BB0_25:
	mul.f64 	%fd176, %fd1, 0d3FE45F306DC9C883;
	cvt.rni.s32.f64 	%r78, %fd176;
	cvt.rn.f64.s32 	%fd177, %r78;
	fma.rn.f64 	%fd178, %fd177, 0dBFF921FB54442D18, %fd1;
	fma.rn.f64 	%fd179, %fd177, 0dBC91A62633145C00, %fd178;
	fma.rn.f64 	%fd269, %fd177, 0dB97B839A252049C0, %fd179;
	setp.ltu.f64 	%p22, %fd16, 0d41E0000000000000;
	@%p22 bra 	$L__BB0_27;
	{ // callseq 5, 0
	.param .b64 param0;
	st.param.f64 	[param0], %fd1;
	.param .align 16 .b8 retval0[16];
	call.uni (retval0), 
	__internal_trig_reduction_slowpathd, 
	(
	param0
	);
	ld.param.f64 	%fd269, [retval0];
	ld.param.b32 	%r78, [retval0+8];
	} // callseq 5
$L__BB0_27:
	shl.b32 	%r61, %r78, 6;
	cvt.u64.u32 	%rd41, %r61;
	and.b64  	%rd42, %rd41, 64;
	mov.u64 	%rd43, __cudart_sin_cos_coeffs;
	add.s64 	%rd44, %rd43, %rd42;
	mul.rn.f64 	%fd182, %fd269, %fd269;
	and.b32  	%r62, %r78, 1;
	setp.eq.b32 	%p23, %r62, 1;
	selp.f64 	%fd183, 0dBDA8FF8320FD8164, 0d3DE5DB65F9785EBA, %p23;
	ld.global.nc.v2.f64 	{%fd184, %fd185}, [%rd44];
	fma.rn.f64 	%fd186, %fd183, %fd182, %fd184;
	fma.rn.f64 	%fd187, %fd186, %fd182, %fd185;
	ld.global.nc.v2.f64 	{%fd188, %fd189}, [%rd44+16];
	fma.rn.f64 	%fd190, %fd187, %fd182, %fd188;
	fma.rn.f64 	%fd191, %fd190, %fd182, %fd189;
	ld.global.nc.v2.f64 	{%fd192, %fd193}, [%rd44+32];
	fma.rn.f64 	%fd194, %fd191, %fd182, %fd192;
	fma.rn.f64 	%fd195, %fd194, %fd182, %fd193;
	fma.rn.f64 	%fd196, %fd195, %fd269, %fd269;
	fma.rn.f64 	%fd197, %fd195, %fd182, 0d3FF0000000000000;
	selp.f64 	%fd198, %fd197, %fd196, %p23;
	and.b32  	%r63, %r78, 2;
	setp.eq.s32 	%p24, %r63, 0;
	mov.f64 	%fd199, 0d0000000000000000;
	sub.f64 	%fd200, %fd199, %fd198;
	selp.f64 	%fd201, %fd198, %fd200, %p24;
	mul.f64 	%fd202, %fd28, %fd201;
	mul.f64 	%fd203, %fd202, %fd202;
	fma.rn.f64 	%fd204, %fd34, %fd34, %fd203;
	fma.rn.f64 	%fd205, %fd15, %fd15, %fd204;
	sqrt.rn.f64 	%fd206, %fd205;
	mul.f64 	%fd39, %fd206, 0d3FE0000000000000;
	{
	.reg .b32 %temp; 
	mov.b64 	{%temp, %r64}, %fd39;
	}
	mov.b32 	%f1, %r64;
	abs.f32 	%f2, %f1;
	setp.geu.f32 	%p25, %f2, 0f3FE26666;
	@%p25 bra 	$L__BB0_29;
	mul.f64 	%fd240, %fd39, %fd39;
	fma.rn.f64 	%fd241, %fd240, 0d3FB0066BDC1895E9, 0dBFB3823B180754AF;
	fma.rn.f64 	%fd242, %fd241, %fd240, 0d3FB11E52CC2F79AE;
	fma.rn.f64 	%fd243, %fd242, %fd240, 0dBF924EAF3526861B;
	fma.rn.f64 	%fd244, %fd243, %fd240, 0d3F91DF02A31E6CB7;
	fma.rn.f64 	%fd245, %fd244, %fd240, 0d3F847D18B0EEC6CC;
	fma.rn.f64 	%fd246, %fd245, %fd240, 0d3F8D0AF961BA53B0;
	fma.rn.f64 	%fd247, %fd246, %fd240, 0d3F91BF7734CF1C48;
	fma.rn.f64 	%fd248, %fd247, %fd240, 0d3F96E91483144EF7;
	fma.rn.f64 	%fd249, %fd248, %fd240, 0d3F9F1C6E0A4F9F81;
	fma.rn.f64 	%fd250, %fd249, %fd240, 0d3FA6DB6DC27FA92B;
	fma.rn.f64 	%fd251, %fd250, %fd240, 0d3FB333333320F91B;
	fma.rn.f64 	%fd252, %fd251, %fd240, 0d3FC5555555555F4D;
	mul.f64 	%fd253, %fd240, %fd252;
	fma.rn.f64 	%fd270, %fd253, %fd39, %fd39;
	bra.uni 	$L__BB0_30;
$L__BB0_29:
	abs.f64 	%fd207, %fd39;
	fma.rn.f64 	%fd208, %fd207, 0dBFE0000000000000, 0d3FE0000000000000;
	rsqrt.approx.ftz.f64 	%fd209, %fd208;
	{
	.reg .b32 %temp; 
	mov.b64 	{%r65, %temp}, %fd209;
	}
	{
	.reg .b32 %temp; 
	mov.b64 	{%temp, %r66}, %fd209;
	}
	add.s32 	%r67, %r66, -1048576;
	mov.b64 	%fd210, {%r65, %r67};
	mul.f64 	%fd211, %fd208, %fd209;
	neg.f64 	%fd212, %fd211;
	fma.rn.f64 	%fd213, %fd211, %fd212, %fd208;
	fma.rn.f64 	%fd214, %fd213, %fd210, %fd211;
	neg.f64 	%fd215, %fd214;
	fma.rn.f64 	%fd216, %fd209, %fd215, 0d3FF0000000000000;
	fma.rn.f64 	%fd217, %fd216, %fd210, %fd210;
	fma.rn.f64 	%fd218, %fd214, %fd215, %fd208;
	fma.rn.f64 	%fd219, %fd218, %fd217, %fd214;
	{
	.reg .b32 %temp; 
	mov.b64 	{%temp, %r68}, %fd208;
	}
	setp.lt.s32 	%p26, %r68, 0;
	selp.f64 	%fd220, 0dFFF8000000000000, %fd219, %p26;
	setp.ne.f64 	%p27, %fd208, 0d0000000000000000;
	selp.f64 	%fd221, %fd220, %fd208, %p27;
	fma.rn.f64 	%fd222, %fd208, 0d3FB0066BDC1895E9, 0dBFB3823B180754AF;
	fma.rn.f64 	%fd223, %fd222, %fd208, 0d3FB11E52CC2F79AE;
	fma.rn.f64 	%fd224, %fd223, %fd208, 0dBF924EAF3526861B;
	fma.rn.f64 	%fd225, %fd224, %fd208, 0d3F91DF02A31E6CB7;
	fma.rn.f64 	%fd226, %fd225, %fd208, 0d3F847D18B0EEC6CC;
	fma.rn.f64 	%fd227, %fd226, %fd208, 0d3F8D0AF961BA53B0;
	fma.rn.f64 	%fd228, %fd227, %fd208, 0d3F91BF7734CF1C48;
	fma.rn.f64 	%fd229, %fd228, %fd208, 0d3F96E91483144EF7;
	fma.rn.f64 	%fd230, %fd229, %fd208, 0d3F9F1C6E0A4F9F81;
	fma.rn.f64 	%fd231, %fd230, %fd208, 0d3FA6DB6DC27FA92B;
	fma.rn.f64 	%fd232, %fd231, %fd208, 0d3FB333333320F91B;
	fma.rn.f64 	%fd233, %fd232, %fd208, 0d3FC5555555555F4D;
	mul.f64 	%fd234, %fd208, %fd233;
	mul.f64 	%fd235, %fd221, 0dC000000000000000;
	fma.rn.f64 	%fd236, %fd235, %fd234, 0d3C91A62633145C07;
	add.f64 	%fd237, %fd235, 0d3FE921FB54442D18;
	add.f64 	%fd238, %fd237, %fd236;
	add.f64 	%fd239, %fd238, 0d3FE921FB54442D18;
	copysign.f64 	%fd270, %fd39, %fd239;
$L__BB0_30:
	ld.param.u64 	%rd61, [_Z13calc_distancePdS_S_S_S_S_S_S_S_S_i_param_6];
	ld.param.u64 	%rd60, [_Z13calc_distancePdS_S_S_S_S_S_S_S_S_i_param_2];
	cvta.to.global.u64 	%rd45, %rd4;
	cvta.to.global.u64 	%rd46, %rd60;
	cvta.to.global.u64 	%rd47, %rd2;
	cvta.to.global.u64 	%rd48, %rd5;
	cvta.to.global.u64 	%rd49, %rd61;
	cvta.to.global.u64 	%rd50, %rd6;
	add.f64 	%fd254, %fd270, %fd270;
	mul.f64 	%fd255, %fd254, 0d40B8E30000000000;
	mad.lo.s32 	%r69, %r27, %r2, %r1;
	mul.wide.u32 	%rd51, %r69, 8;
	add.s64 	%rd52, %rd45, %rd51;
	st.global.f64 	[%rd52], %fd255;
	mul.wide.u32 	%rd53, %r1, 8;
	add.s64 	%rd54, %rd46, %rd53;
	ld.global.f64 	%fd256, [%rd54];
	mul.wide.u32 	%rd55, %r2, 8;
	add.s64 	%rd56, %rd47, %rd55;
	ld.global.f64 	%fd257, [%rd56];
	sub.f64 	%fd258, %fd256, %fd257;
	abs.f64 	%fd259, %fd258;
	add.s64 	%rd57, %rd48, %rd51;
	st.global.f64 	[%rd57], %fd259;
	add.s64 	%rd58, %rd49, %rd55;
	ld.global.f64 	%fd260, [%rd58];
	add.s64 	%rd59, %rd50, %rd51;
	st.global.f64 	[%rd59], %fd260;
	ret;

}
.func  (.param .align 16 .b8 func_retval0[16]) __internal_trig_reduction_slowpathd(
	.param .b64 __internal_trig_reduction_slowpathd_param_0
)
{
	.local .align 8 .b8 	__local_depot1[40];
	.reg .b64 	%SP;
	.reg .b64 	%SPL;
	.reg .pred 	%p<10>;
	.reg .b32 	%r<47>;
	.reg .b64 	%rd<74>;
	.reg .b64 	%fd<5>;

	mov.u64 	%SPL, __local_depot1;
	ld.param.f64 	%fd4, [__internal_trig_reduction_slowpathd_param_0];
	add.u64 	%rd1, %SPL, 0;
	{
	.reg .b32 %temp; 
	mov.b64 	{%temp, %r1}, %fd4;
	}
	shr.u32 	%r2, %r1, 20;
	and.b32  	%r3, %r2, 2047;
	setp.eq.s32 	%p1, %r3, 2047;
	mov.b32 	%r46, 0;
	@%p1 bra 	$L__BB1_9;
	add.s32 	%r20, %r3, -1024;
	mov.b64 	%rd20, %fd4;
	shl.b64 	%rd2, %rd20, 11;
	shr.u32 	%r4, %r20, 6;
	sub.s32 	%r45, 15, %r4;
	sub.s32 	%r21, 19, %r4;
	setp.lt.u32 	%p2, %r20, 128;
	selp.b32 	%r6, 18, %r21, %p2;
	setp.ge.s32 	%p3, %r45, %r6;
	mov.b64 	%rd70, 0;
	@%p3 bra 	$L__BB1_4;
	add.s32 	%r23, %r6, %r4;
	neg.s32 	%r43, %r23;
	or.b64  	%rd3, %rd2, -9223372036854775808;
	mov.b64 	%rd70, 0;
	mov.b32 	%r42, 0;
	mov.u64 	%rd25, __cudart_i2opi_d;
	mov.u32 	%r44, %r45;
$L__BB1_3:
	.pragma "nounroll";
	mul.wide.s32 	%rd22, %r42, 8;
	add.s64 	%rd23, %rd1, %rd22;
	mul.wide.s32 	%rd24, %r44, 8;
	add.s64 	%rd26, %rd25, %rd24;
	ld.global.nc.u64 	%rd27, [%rd26];
	{
	.reg .u32 %r0, %r1, %r2, %r3, %alo, %ahi, %blo, %bhi, %clo, %chi;
	mov.b64 	{%alo,%ahi}, %rd27;
	mov.b64 	{%blo,%bhi}, %rd3;
	mov.b64 	{%clo,%chi}, %rd70;
	mad.lo.cc.u32 	%r0, %alo, %blo, %clo;
	madc.hi.cc.u32 	%r1, %alo, %blo, %chi;
	madc.hi.u32 	%r2, %alo, %bhi, 0;
	mad.lo.cc.u32 	%r1, %alo, %bhi, %r1;
	madc.hi.cc.u32 	%r2, %ahi, %blo, %r2;
	madc.hi.u32 	%r3, %ahi, %bhi, 0;
	mad.lo.cc.u32 	%r1, %ahi, %blo, %r1;
	madc.lo.cc.u32 	%r2, %ahi, %bhi, %r2;
	addc.u32 	%r3, %r3, 0;
	mov.b64 	%rd28, {%r0,%r1};
	mov.b64 	%rd70, {%r2,%r3};
	}
	st.local.u64 	[%rd23], %rd28;
	add.s32 	%r44, %r44, 1;
	add.s32 	%r43, %r43, 1;
	add.s32 	%r42, %r42, 1;
	setp.ne.s32 	%p4, %r43, -15;
	mov.u32 	%r45, %r6;
	@%p4 bra 	$L__BB1_3;
$L__BB1_4:
	cvt.s64.s32 	%rd29, %r45;
	cvt.u64.u32 	%rd30, %r4;
	add.s64 	%rd31, %rd30, %rd29;
	shl.b64 	%rd32, %rd31, 3;
	add.s64 	%rd33, %rd1, %rd32;
	st.local.u64 	[%rd33+-120], %rd70;
	and.b32  	%r15, %r2, 63;
	ld.local.u64 	%rd72, [%rd1+16];
	ld.local.u64 	%rd71, [%rd1+24];
	setp.eq.s32 	%p5, %r15, 0;
	@%p5 bra 	$L__BB1_6;
	shl.b64 	%rd34, %rd71, %r15;
	shr.u64 	%rd35, %rd72, 1;
	xor.b32  	%r24, %r15, 63;
	shr.u64 	%rd36, %rd35, %r24;
	or.b64  	%rd71, %rd34, %rd36;
	ld.local.u64 	%rd37, [%rd1+8];
	shl.b64 	%rd38, %rd72, %r15;
	shr.u64 	%rd39, %rd37, 1;
	shr.u64 	%rd40, %rd39, %r24;
	or.b64  	%rd72, %rd38, %rd40;
$L__BB1_6:
	and.b32  	%r25, %r1, -2147483648;
	shr.u64 	%rd41, %rd71, 62;
	cvt.u32.u64 	%r26, %rd41;
	mov.b64 	{%r27, %r28}, %rd71;
	mov.b64 	{%r29, %r30}, %rd72;
	shf.l.wrap.b32 	%r31, %r30, %r27, 2;
	shf.l.wrap.b32 	%r32, %r27, %r28, 2;
	mov.b64 	%rd42, {%r31, %r32};
	shl.b64 	%rd43, %rd72, 2;
	shr.u64 	%rd44, %rd42, 63;
	cvt.u32.u64 	%r33, %rd44;
	add.s32 	%r34, %r33, %r26;
	setp.eq.s32 	%p6, %r25, 0;
	neg.s32 	%r35, %r34;
	selp.b32 	%r46, %r34, %r35, %p6;
	setp.gt.s64 	%p7, %rd42, -1;
	mov.b64 	%rd45, 0;
	{
	.reg .u32 %r0, %r1, %r2, %r3, %a0, %a1, %a2, %a3, %b0, %b1, %b2, %b3;
	mov.b64 	{%a0,%a1}, %rd45;
	mov.b64 	{%a2,%a3}, %rd45;
	mov.b64 	{%b0,%b1}, %rd43;
	mov.b64 	{%b2,%b3}, %rd42;
	sub.cc.u32 	%r0, %a0, %b0;
	subc.cc.u32 	%r1, %a1, %b1;
	subc.cc.u32 	%r2, %a2, %b2;
	subc.u32 	%r3, %a3, %b3;
	mov.b64 	%rd46, {%r0,%r1};
	mov.b64 	%rd47, {%r2,%r3};
	}
	xor.b32  	%r36, %r25, -2147483648;
	selp.b64 	%rd73, %rd42, %rd47, %p7;
	selp.b64 	%rd14, %rd43, %rd46, %p7;
	selp.b32 	%r17, %r25, %r36, %p7;
	clz.b64 	%r37, %rd73;
	cvt.u64.u32 	%rd15, %r37;
	setp.eq.s32 	%p8, %r37, 0;
	@%p8 bra 	$L__BB1_8;
	cvt.u32.u64 	%r38, %rd15;
	and.b32  	%r39, %r38, 63;
	shl.b64 	%rd48, %rd73, %r39;
	shr.u64 	%rd49, %rd14, 1;
	not.b32 	%r40, %r38;
	and.b32  	%r41, %r40, 63;
	shr.u64 	%rd50, %rd49, %r41;
	or.b64  	%rd73, %rd48, %rd50;
$L__BB1_8:
	mov.b64 	%rd51, -3958705157555305931;
	{
	.reg .u32 %r0, %r1, %r2, %r3, %alo, %ahi, %blo, %bhi;
	mov.b64 	{%alo,%ahi}, %rd73;
	mov.b64 	{%blo,%bhi}, %rd51;
	mul.lo.u32 	%r0, %alo, %blo;
	mul.hi.u32 	%r1, %alo, %blo;
	mad.lo.cc.u32 	%r1, %alo, %bhi, %r1;
	madc.hi.u32 	%r2, %alo, %bhi, 0;
	mad.lo.cc.u32 	%r1, %ahi, %blo, %r1;
	madc.hi.cc.u32 	%r2, %ahi, %blo, %r2;
	madc.hi.u32 	%r3, %ahi, %bhi, 0;
	mad.lo.cc.u32 	%r2, %ahi, %bhi, %r2;
	addc.u32 	%r3, %r3, 0;
	mov.b64 	%rd52, {%r0,%r1};
	mov.b64 	%rd53, {%r2,%r3};
	}
	setp.gt.s64 	%p9, %rd53, 0;
	{
	.reg .u32 %r0, %r1, %r2, %r3, %a0, %a1, %a2, %a3, %b0, %b1, %b2, %b3;
	mov.b64 	{%a0,%a1}, %rd52;
	mov.b64 	{%a2,%a3}, %rd53;
	mov.b64 	{%b0,%b1}, %rd52;
	mov.b64 	{%b2,%b3}, %rd53;
	add.cc.u32 	%r0, %a0, %b0;
	addc.cc.u32 	%r1, %a1, %b1;
	addc.cc.u32 	%r2, %a2, %b2;
	addc.u32 	%r3, %a3, %b3;
	mov.b64 	%rd54, {%r0,%r1};
	mov.b64 	%rd55, {%r2,%r3};
	}
	selp.b64 	%rd56, %rd55, %rd53, %p9;
	selp.s64 	%rd57, -1, 0, %p9;
	sub.s64 	%rd58, %rd57, %rd15;
	cvt.u64.u32 	%rd59, %r17;
	shl.b64 	%rd60, %rd59, 32;
	add.s64 	%rd61, %rd56, 1;
	shr.u64 	%rd62, %rd61, 10;
	add.s64 	%rd63, %rd62, 1;
	shr.u64 	%rd64, %rd63, 1;
	shl.b64 	%rd65, %rd58, 52;
	add.s64 	%rd66, %rd65, %rd64;
	add.s64 	%rd67, %rd66, 4602678819172646912;
	or.b64  	%rd68, %rd67, %rd60;
	mov.b64 	%fd4, %rd68;
$L__BB1_9:
	st.param.f64 	[func_retval0], %fd4;
	st.param.b32 	[func_retval0+8], %r46;
	ret;

}


// ===== COMPILED SASS (sm_100) =====

	.target	sm_100

	.elftype	@"ET_EXEC"


//--------------------- .note.nv.tkinfo           --------------------------
	.section	.note.nv.tkinfo,"",@"SHT_NOTE"
	.sectionflags	@"SHF_NOTE_NV_TKINFO"
	.tkinfo
        /*0018*/ 	.word	0x00000002
        /*0030*/ 	.string	""
        /*0030*/ 	.string	"ptxas"
        /*0030*/ 	.string	"Cuda compilation tools, release 13.0, V13.0.88"
        /*0030*/ 	.string	"Build cuda_13.0.r13.0/compiler.36424714_0"
        /*0030*/ 	.string	"-arch sm_100 -m 64 "



//--------------------- .note.nv.cuinfo           --------------------------
	.section	.note.nv.cuinfo,"",@"SHT_NOTE"
	.sectionflags	@"SHF_NOTE_NV_CUINFO"
        /*0018*/ 	.short	0x0002
        /*001a*/ 	.short	0x0064
        /*001c*/ 	.short	0x0082
	.zero		2


//--------------------- .nv.info                  --------------------------
	.section	.nv.info,"",@"SHT_CUDA_INFO"
	.align	4


	//----- nvinfo : EIATTR_REGCOUNT
	.align		4
        /*0000*/ 	.byte	0x04, 0x2f
        /*0002*/ 	.short	(.L_3 - .L_2)
	.align		4
.L_2:
        /*0004*/ 	.word	index@(_Z13calc_distancePdS_S_S_S_S_S_S_S_S_i)
        /*0008*/ 	.word	0x00000022


	//----- nvinfo : EIATTR_FRAME_SIZE
	.align		4
.L_3:
        /*000c*/ 	.byte	0x04, 0x11
        /*000e*/ 	.short	(.L_5 - .L_4)
	.align		4
.L_4:
        /*0010*/ 	.word	index@($_Z13calc_distancePdS_S_S_S_S_S_S_S_S_i$__internal_trig_reduction_slowpathd)
        /*0014*/ 	.word	0x00000028


	//----- nvinfo : EIATTR_FRAME_SIZE
	.align		4
.L_5:
        /*0018*/ 	.byte	0x04, 0x11
        /*001a*/ 	.short	(.L_7 - .L_6)
	.align		4
.L_6:
        /*001c*/ 	.word	index@($__internal_0_$__cuda_sm20_dsqrt_rn_f64_mediumpath_v1)
        /*0020*/ 	.word	0x00000028


	//----- nvinfo : EIATTR_FRAME_SIZE
	.align		4
.L_7:
        /*0024*/ 	.byte	0x04, 0x11
        /*0026*/ 	.short	(.L_9 - .L_8)
	.align		4
.L_8:
        /*0028*/ 	.word	index@(_Z13calc_distancePdS_S_S_S_S_S_S_S_S_i)
        /*002c*/ 	.word	0x00000028


	//----- nvinfo : EIATTR_MIN_STACK_SIZE
	.align		4
.L_9:
        /*0030*/ 	.byte	0x04, 0x12
        /*0032*/ 	.short	(.L_11 - .L_10)
	.align		4
.L_10:
        /*0034*/ 	.word	index@(_Z13calc_distancePdS_S_S_S_S_S_S_S_S_i)
        /*0038*/ 	.word	0x00000028
.L_11:


//--------------------- .nv.compat                --------------------------
	.section	.nv.compat,"",@"SHT_CUDA_COMPAT_INFO"
	.align	4
        /*0000*/ 	.byte	0x02, 0x09, 0x00, 0x00, 0x02, 0x02, 0x01, 0x00, 0x02, 0x05, 0x05, 0x00, 0x03, 0x07, 0x01, 0x01
        /*0010*/ 	.byte	0x02, 0x03, 0x00, 0x00, 0x02, 0x06, 0x01, 0x00, 0x04, 0x0b, 0x08, 0x00, 0x01, 0x00, 0x00, 0x00
        /*0020*/ 	.byte	0x00, 0x00, 0x00, 0x00


//--------------------- .nv.info._Z13calc_distancePdS_S_S_S_S_S_S_S_S_i --------------------------
	.section	.nv.info._Z13calc_distancePdS_S_S_S_S_S_S_S_S_i,"",@"SHT_CUDA_INFO"
	.sectionflags	@""
	.align	4


	//----- nvinfo : EIATTR_CUDA_API_VERSION
	.align		4
        /*0000*/ 	.byte	0x04, 0x37
        /*0002*/ 	.short	(.L_13 - .L_12)
.L_12:
        /*0004*/ 	.word	0x00000082


	//----- nvinfo : EIATTR_KPARAM_INFO
	.align		4
.L_13:
        /*0008*/ 	.byte	0x04, 0x17
        /*000a*/ 	.short	(.L_15 - .L_14)
.L_14:
        /*000c*/ 	.word	0x00000000
        /*0010*/ 	.short	0x000a
        /*0012*/ 	.short	0x0050
        /*0014*/ 	.byte	0x00, 0xf0, 0x11, 0x00


	//----- nvinfo : EIATTR_KPARAM_INFO
	.align		4
.L_15:
        /*0018*/ 	.byte	0x04, 0x17
        /*001a*/ 	.short	(.L_17 - .L_16)
.L_16:
        /*001c*/ 	.word	0x00000000
        /*0020*/ 	.short	0x0009
        /*0022*/ 	.short	0x0048
        /*0024*/ 	.byte	0x00, 0xf5, 0x21, 0x00


	//----- nvinfo : EIATTR_KPARAM_INFO
	.align		4
.L_17:
        /*0028*/ 	.byte	0x04, 0x17
        /*002a*/ 	.short	(.L_19 - .L_18)
.L_18:
        /*002c*/ 	.word	0x00000000
        /*0030*/ 	.short	0x0008
        /*0032*/ 	.short	0x0040
        /*0034*/ 	.byte	0x00, 0xf5, 0x21, 0x00


	//----- nvinfo : EIATTR_KPARAM_INFO
	.align		4
.L_19:
        /*0038*/ 	.byte	0x04, 0x17
        /*003a*/ 	.short	(.L_21 - .L_20)
.L_20:
        /*003c*/ 	.word	0x00000000
        /*0040*/ 	.short	0x0007
        /*0042*/ 	.short	0x0038
        /*0044*/ 	.byte	0x00, 0xf5, 0x21, 0x00


	//----- nvinfo : EIATTR_KPARAM_INFO
	.align		4
.L_21:
        /*0048*/ 	.byte	0x04, 0x17
        /*004a*/ 	.short	(.L_23 - .L_22)
.L_22:
        /*004c*/ 	.word	0x00000000
        /*0050*/ 	.short	0x0006
        /*0052*/ 	.short	0x0030
        /*0054*/ 	.byte	0x00, 0xf5, 0x21, 0x00


	//----- nvinfo : EIATTR_KPARAM_INFO
	.align		4
.L_23:
        /*0058*/ 	.byte	0x04, 0x17
        /*005a*/ 	.short	(.L_25 - .L_24)
.L_24:
        /*005c*/ 	.word	0x00000000
        /*0060*/ 	.short	0x0005
        /*0062*/ 	.short	0x0028
        /*0064*/ 	.byte	0x00, 0xf5, 0x21, 0x00


	//----- nvinfo : EIATTR_KPARAM_INFO
	.align		4
.L_25:
        /*0068*/ 	.byte	0x04, 0x17
        /*006a*/ 	.short	(.L_27 - .L_26)
.L_26:
        /*006c*/ 	.word	0x00000000
        /*0070*/ 	.short	0x0004
        /*0072*/ 	.short	0x0020
        /*0074*/ 	.byte	0x00, 0xf5, 0x21, 0x00


	//----- nvinfo : EIATTR_KPARAM_INFO
	.align		4
.L_27:
        /*0078*/ 	.byte	0x04, 0x17
        /*007a*/ 	.short	(.L_29 - .L_28)
.L_28:
        /*007c*/ 	.word	0x00000000
        /*0080*/ 	.short	0x0003
        /*0082*/ 	.short	0x0018
        /*0084*/ 	.byte	0x00, 0xf5, 0x21, 0x00


	//----- nvinfo : EIATTR_KPARAM_INFO
	.align		4
.L_29:
        /*0088*/ 	.byte	0x04, 0x17
        /*008a*/ 	.short	(.L_31 - .L_30)
.L_30:
        /*008c*/ 	.word	0x00000000
        /*0090*/ 	.short	0x0002
        /*0092*/ 	.short	0x0010
        /*0094*/ 	.byte	0x00, 0xf5, 0x21, 0x00


	//----- nvinfo : EIATTR_KPARAM_INFO
	.align		4
.L_31:
        /*0098*/ 	.byte	0x04, 0x17
        /*009a*/ 	.short	(.L_33 - .L_32)
.L_32:
        /*009c*/ 	.word	0x00000000
        /*00a0*/ 	.short	0x0001
        /*00a2*/ 	.short	0x0008
        /*00a4*/ 	.byte	0x00, 0xf5, 0x21, 0x00


	//----- nvinfo : EIATTR_KPARAM_INFO
	.align		4
.L_33:
        /*00a8*/ 	.byte	0x04, 0x17
        /*00aa*/ 	.short	(.L_35 - .L_34)
.L_34:
        /*00ac*/ 	.word	0x00000000
        /*00b0*/ 	.short	0x0000
        /*00b2*/ 	.short	0x0000
        /*00b4*/ 	.byte	0x00, 0xf5, 0x21, 0x00


	//----- nvinfo : EIATTR_SPARSE_MMA_MASK
	.align		4
.L_35:
        /*00b8*/ 	.byte	0x03, 0x50
        /*00ba*/ 	.short	0x0000


	//----- nvinfo : EIATTR_MAXREG_COUNT
	.align		4
        /*00bc*/ 	.byte	0x03, 0x1b
        /*00be*/ 	.short	0x00ff


	//----- nvinfo : EIATTR_MERCURY_ISA_VERSION
	.align		4
        /*00c0*/ 	.byte	0x03, 0x5f
        /*00c2*/ 	.short	0x0101


	//----- nvinfo : EIATTR_VRC_CTA_INIT_COUNT
	.align		4
        /*00c4*/ 	.byte	0x02, 0x4a
	.zero		1
	.zero		1


	//----- nvinfo : EIATTR_EXIT_INSTR_OFFSETS
	.align		4
        /*00c8*/ 	.byte	0x04, 0x1c
        /*00ca*/ 	.short	(.L_37 - .L_36)


	//   ....[0]....
.L_36:
        /*00cc*/ 	.word	0x00002240


	//----- nvinfo : EIATTR_CRS_STACK_SIZE
	.align		4
.L_37:
        /*00d0*/ 	.byte	0x04, 0x1e
        /*00d2*/ 	.short	(.L_39 - .L_38)
.L_38:
        /*00d4*/ 	.word	0x00000000


	//----- nvinfo : EIATTR_CBANK_PARAM_SIZE
	.align		4
.L_39:
        /*00d8*/ 	.byte	0x03, 0x19
        /*00da*/ 	.short	0x0054


	//----- nvinfo : EIATTR_PARAM_CBANK
	.align		4
        /*00dc*/ 	.byte	0x04, 0x0a
        /*00de*/ 	.short	(.L_41 - .L_40)
	.align		4
.L_40:
        /*00e0*/ 	.word	index@(.nv.constant0._Z13calc_distancePdS_S_S_S_S_S_S_S_S_i)
        /*00e4*/ 	.short	0x0380
        /*00e6*/ 	.short	0x0054


	//----- nvinfo : EIATTR_SW_WAR
	.align		4
.L_41:
        /*00e8*/ 	.byte	0x04, 0x36
        /*00ea*/ 	.short	(.L_43 - .L_42)
.L_42:
        /*00ec*/ 	.word	0x00000008
.L_43:


//--------------------- .nv.callgraph             --------------------------
	.section	.nv.callgraph,"",@"SHT_CUDA_CALLGRAPH"
	.align	4
	.sectionentsize	8
	.align		4
        /*0000*/ 	.word	0x00000000
	.align		4
        /*0004*/ 	.word	0xffffffff
	.align		4
        /*0008*/ 	.word	0x00000000
	.align		4
        /*000c*/ 	.word	0xfffffffe
	.align		4
        /*0010*/ 	.word	0x00000000
	.align		4
        /*0014*/ 	.word	0xfffffffd
	.align		4
        /*0018*/ 	.word	0x00000000
	.align		4
        /*001c*/ 	.word	0xfffffffc


//--------------------- .nv.constant4             --------------------------
	.section	.nv.constant4,"a",@progbits
	.align	8
	.align		8
.nv.constant4:
        /*0000*/ 	.dword	__cudart_i2opi_d
	.align		8
        /*0008*/ 	.dword	__cudart_sin_cos_coeffs


//--------------------- .text._Z13calc_distancePdS_S_S_S_S_S_S_S_S_i --------------------------
	.section	.text._Z13calc_distancePdS_S_S_S_S_S_S_S_S_i,"ax",@progbits
	.align	128
        .global         _Z13calc_distancePdS_S_S_S_S_S_S_S_S_i
        .type           _Z13calc_distancePdS_S_S_S_S_S_S_S_S_i,@function
        .size           _Z13calc_distancePdS_S_S_S_S_S_S_S_S_i,(.L_x_36 - _Z13calc_distancePdS_S_S_S_S_S_S_S_S_i)
        .other          _Z13calc_distancePdS_S_S_S_S_S_S_S_S_i,@"STO_CUDA_ENTRY STV_DEFAULT"
_Z13calc_distancePdS_S_S_S_S_S_S_S_S_i:
.text._Z13calc_distancePdS_S_S_S_S_S_S_S_S_i:
[----:B------:R-:W0:Y:S01]  /*0000*/  LDC R1, c[0x0][0x37c] ;  /* 0x0000df00ff017b82 */ /* 0x000e220000000800 */
[----:B------:R-:W1:Y:S07]  /*0010*/  S2R R0, SR_TID.X ;  /* 0x0000000000007919 */ /* 0x000e6e0000002100 */
[----:B------:R-:W1:Y:S01]  /*0020*/  S2UR UR6, SR_CTAID.X ;  /* 0x00000000000679c3 */ /* 0x000e620000002500 */
[----:B------:R-:W2:Y:S01]  /*0030*/  LDCU.64 UR4, c[0x0][0x358] ;  /* 0x00006b00ff0477ac */ /* 0x000ea20008000a00 */
[----:B0-----:R-:W-:Y:S01]  /*0040*/  VIADD R1, R1, 0xffffffd8 ;  /* 0xffffffd801017836 */ /* 0x001fe20000000000 */
[----:B------:R-:W0:Y:S05]  /*0050*/  S2R R2, SR_TID.Y ;  /* 0x0000000000027919 */ /* 0x000e2a0000002200 */
[----:B------:R-:W1:Y:S08]  /*0060*/  LDC R3, c[0x0][0x360] ;  /* 0x0000d800ff037b82 */ /* 0x000e700000000800 */
[----:B------:R-:W3:Y:S08]  /*0070*/  LDC.64 R4, c[0x0][0x380] ;  /* 0x0000e000ff047b82 */ /* 0x000ef00000000a00 */
[----:B------:R-:W0:Y:S08]  /*0080*/  S2UR UR7, SR_CTAID.Y ;  /* 0x00000000000779c3 */ /* 0x000e300000002600 */
[----:B------:R-:W0:Y:S01]  /*0090*/  LDC R7, c[0x0][0x364] ;  /* 0x0000d900ff077b82 */ /* 0x000e220000000800 */
[----:B-1----:R-:W-:-:S07]  /*00a0*/  IMAD R0, R3, UR6, R0 ;  /* 0x0000000603007c24 */ /* 0x002fce000f8e0200 */
[----:B------:R-:W1:Y:S01]  /*00b0*/  LDC.64 R8, c[0x0][0x388] ;  /* 0x0000e200ff087b82 */ /* 0x000e620000000a00 */
[----:B---3--:R-:W-:-:S06]  /*00c0*/  IMAD.WIDE.U32 R4, R0, 0x8, R4 ;  /* 0x0000000800047825 */ /* 0x008fcc00078e0004 */
[----:B--2---:R-:W2:Y:S01]  /*00d0*/  LDG.E.64 R4, desc[UR4][R4.64] ;  /* 0x0000000404047981 */ /* 0x004ea2000c1e1b00 */
[----:B------:R-:W3:Y:S08]  /*00e0*/  LDC.64 R12, c[0x0][0x3a0] ;  /* 0x0000e800ff0c7b82 */ /* 0x000ef00000000a00 */
[----:B------:R-:W4:Y:S01]  /*00f0*/  LDC.64 R10, c[0x0][0x398] ;  /* 0x0000e600ff0a7b82 */ /* 0x000f220000000a00 */
[----:B0-----:R-:W-:-:S02]  /*0100*/  IMAD R3, R7, UR7, R2 ;  /* 0x0000000707037c24 */ /* 0x001fc4000f8e0202 */
[----:B-1----:R-:W-:-:S06]  /*0110*/  IMAD.WIDE.U32 R8, R0, 0x8, R8 ;  /* 0x0000000800087825 */ /* 0x002fcc00078e0008 */
[----:B------:R-:W5:Y:S01]  /*0120*/  LDG.E.64 R8, desc[UR4][R8.64] ;  /* 0x0000000408087981 */ /* 0x000f62000c1e1b00 */
[----:B---3--:R-:W-:-:S06]  /*0130*/  IMAD.WIDE.U32 R12, R3, 0x8, R12 ;  /* 0x00000008030c7825 */ /* 0x008fcc00078e000c */
[----:B------:R-:W5:Y:S01]  /*0140*/  LDG.E.64 R12, desc[UR4][R12.64] ;  /* 0x000000040c0c7981 */ /* 0x000f62000c1e1b00 */
[----:B----4-:R-:W-:-:S06]  /*0150*/  IMAD.WIDE.U32 R10, R3, 0x8, R10 ;  /* 0x00000008030a7825 */ /* 0x010fcc00078e000a */
[----:B------:R-:W3:Y:S01]  /*0160*/  LDG.E.64 R10, desc[UR4][R10.64] ;  /* 0x000000040a0a7981 */ /* 0x000ee2000c1e1b00 */
[----:B------:R-:W-:Y:S01]  /*0170*/  UMOV UR6, 0xa2529d39 ;  /* 0xa2529d3900067882 */ /* 0x000fe20000000000 */
[----:B------:R-:W-:Y:S01]  /*0180*/  UMOV UR7, 0x3f91df46 ;  /* 0x3f91df4600077882 */ /* 0x000fe20000000000 */
[----:B------:R-:W-:Y:S01]  /*0190*/  BSSY.RECONVERGENT B0, `(.L_x_0) ;  /* 0x0000020000007945 */ /* 0x000fe20003800200 */
[----:B--2---:R-:W-:-:S08]  /*01a0*/  DMUL R22, R4, UR6 ;  /* 0x0000000604167c28 */ /* 0x004fd00008000000 */
[----:B------:R-:W-:-:S14]  /*01b0*/  DSETP.NEU.AND P0, PT, |R22|, +INF , PT ;  /* 0x7ff000001600742a */ /* 0x000fdc0003f0d200 */
[----:B------:R-:W-:Y:S02]  /*01c0*/  @!P0 DMUL R20, RZ, R22 ;  /* 0x00000016ff148228 */ /* 0x000fe40000000000 */
[----:B-----5:R-:W-:Y:S01]  /*01d0*/  DADD R6, R8, -R12 ;  /* 0x0000000008067229 */ /* 0x020fe2000000080c */
[----:B------:R-:W-:Y:S01]  /*01e0*/  @!P0 IMAD.MOV.U32 R2, RZ, RZ, RZ ;  /* 0x000000ffff028224 */ /* 0x000fe200078e00ff */
[----:B---3--:R-:W-:-:S06]  /*01f0*/  DMUL R4, R10, UR6 ;  /* 0x000000060a047c28 */ /* 0x008fcc0008000000 */
[----:B------:R-:W-:Y:S01]  /*0200*/  DMUL R6, R6, UR6 ;  /* 0x0000000606067c28 */ /* 0x000fe20008000000 */
[----:B------:R-:W-:Y:S10]  /*0210*/  @!P0 BRA `(.L_x_1) ;  /* 0x00000000005c8947 */ /* 0x000ff40003800000 */
[----:B------:R-:W-:Y:S01]  /*0220*/  UMOV UR6, 0x6dc9c883 ;  /* 0x6dc9c88300067882 */ /* 0x000fe20000000000 */
[----:B------:R-:W-:Y:S01]  /*0230*/  UMOV UR7, 0x3fe45f30 ;  /* 0x3fe45f3000077882 */ /* 0x000fe20000000000 */
[C---:B------:R-:W-:Y:S02]  /*0240*/  DSETP.GE.AND P0, PT, |R22|.reuse, 2.14748364800000000000e+09, PT ;  /* 0x41e000001600742a */ /* 0x040fe40003f06200 */
[----:B------:R-:W-:Y:S01]  /*0250*/  DMUL R8, R22, UR6 ;  /* 0x0000000616087c28 */ /* 0x000fe20008000000 */
[----:B------:R-:W-:Y:S01]  /*0260*/  UMOV UR6, 0x54442d18 ;  /* 0x54442d1800067882 */ /* 0x000fe20000000000 */
[----:B------:R-:W-:-:S04]  /*0270*/  UMOV UR7, 0x3ff921fb ;  /* 0x3ff921fb00077882 */ /* 0x000fc80000000000 */
[----:B------:R-:W0:Y:S08]  /*0280*/  F2I.F64 R2, R8 ;  /* 0x0000000800027311 */ /* 0x000e300000301100 */
[----:B0-----:R-:W0:Y:S02]  /*0290*/  I2F.F64 R20, R2 ;  /* 0x0000000200147312 */ /* 0x001e240000201c00 */
[----:B0-----:R-:W-:Y:S01]  /*02a0*/  DFMA R10, R20, -UR6, R22 ;  /* 0x80000006140a7c2b */ /* 0x001fe20008000016 */
[----:B------:R-:W-:Y:S01]  /*02b0*/  UMOV UR6, 0x33145c00 ;  /* 0x33145c0000067882 */ /* 0x000fe20000000000 */
[----:B------:R-:W-:-:S06]  /*02c0*/  UMOV UR7, 0x3c91a626 ;  /* 0x3c91a62600077882 */ /* 0x000fcc0000000000 */
[----:B------:R-:W-:Y:S01]  /*02d0*/  DFMA R10, R20, -UR6, R10 ;  /* 0x80000006140a7c2b */ /* 0x000fe2000800000a */
[----:B------:R-:W-:Y:S01]  /*02e0*/  UMOV UR6, 0x252049c0 ;  /* 0x252049c000067882 */ /* 0x000fe20000000000 */
[----:B------:R-:W-:-:S06]  /*02f0*/  UMOV UR7, 0x397b839a ;  /* 0x397b839a00077882 */ /* 0x000fcc0000000000 */
[----:B------:R-:W-:Y:S01]  /*0300*/  DFMA R20, R20, -UR6, R10 ;  /* 0x8000000614147c2b */ /* 0x000fe2000800000a */
[----:B------:R-:W-:Y:S10]  /*0310*/  @!P0 BRA `(.L_x_1) ;  /* 0x00000000001c8947 */ /* 0x000ff40003800000 */
[----:B------:R-:W-:Y:S01]  /*0320*/  IMAD.MOV.U32 R2, RZ, RZ, R22 ;  /* 0x000000ffff027224 */ /* 0x000fe200078e0016 */
[----:B------:R-:W-:Y:S01]  /*0330*/  MOV R18, 0x360 ;  /* 0x0000036000127802 */ /* 0x000fe20000000f00 */
[----:B------:R-:W-:-:S07]  /*0340*/  IMAD.MOV.U32 R26, RZ, RZ, R23 ;  /* 0x000000ffff1a7224 */ /* 0x000fce00078e0017 */
[----:B------:R-:W-:Y:S05]  /*0350*/  CALL.REL.NOINC `($_Z13calc_distancePdS_S_S_S_S_S_S_S_S_i$__internal_trig_reduction_slowpathd) ;  /* 0x0000002000787944 */ /* 0x000fea0003c00000 */
[----:B------:R-:W-:Y:S02]  /*0360*/  IMAD.MOV.U32 R2, RZ, RZ, R8 ;  /* 0x000000ffff027224 */ /* 0x000fe400078e0008 */
[----:B------:R-:W-:Y:S02]  /*0370*/  IMAD.MOV.U32 R20, RZ, RZ, R26 ;  /* 0x000000ffff147224 */ /* 0x000fe400078e001a */
[----:B------:R-:W-:-:S07]  /*0380*/  IMAD.MOV.U32 R21, RZ, RZ, R27 ;  /* 0x000000ffff157224 */ /* 0x000fce00078e001b */
.L_x_1:
[----:B------:R-:W-:Y:S05]  /*0390*/  BSYNC.RECONVERGENT B0 ;  /* 0x0000000000007941 */ /* 0x000fea0003800200 */
.L_x_0:
[----:B------:R-:W0:Y:S01]  /*03a0*/  LDCU.64 UR6, c[0x4][0x8] ;  /* 0x01000100ff0677ac */ /* 0x000e220008000a00 */
[----:B------:R-:W-:-:S05]  /*03b0*/  IMAD.SHL.U32 R8, R2, 0x40, RZ ;  /* 0x0000004002087824 */ /* 0x000fca00078e00ff */
[----:B------:R-:W-:-:S04]  /*03c0*/  LOP3.LUT R8, R8, 0x40, RZ, 0xc0, !PT ;  /* 0x0000004008087812 */ /* 0x000fc800078ec0ff */
[----:B0-----:R-:W-:-:S05]  /*03d0*/  IADD3 R28, P0, PT, R8, UR6, RZ ;  /* 0x00000006081c7c10 */ /* 0x001fca000ff1e0ff */
[----:B------:R-:W-:-:S05]  /*03e0*/  IMAD.X R29, RZ, RZ, UR7, P0 ;  /* 0x00000007ff1d7e24 */ /* 0x000fca00080e06ff */
[----:B------:R-:W2:Y:S04]  /*03f0*/  LDG.E.128.CONSTANT R8, desc[UR4][R28.64] ;  /* 0x000000041c087981 */ /* 0x000ea8000c1e9d00 */
[----:B------:R-:W3:Y:S04]  /*0400*/  LDG.E.128.CONSTANT R12, desc[UR4][R28.64+0x10] ;  /* 0x000010041c0c7981 */ /* 0x000ee8000c1e9d00 */
[----:B------:R0:W4:Y:S01]  /*0410*/  LDG.E.128.CONSTANT R16, desc[UR4][R28.64+0x20] ;  /* 0x000020041c107981 */ /* 0x000122000c1e9d00 */
[----:B------:R-:W-:Y:S01]  /*0420*/  LOP3.LUT R24, R2, 0x1, RZ, 0xc0, !PT ;  /* 0x0000000102187812 */ /* 0x000fe200078ec0ff */
[----:B------:R-:W-:Y:S01]  /*0430*/  IMAD.MOV.U32 R25, RZ, RZ, 0x3da8ff83 ;  /* 0x3da8ff83ff197424 */ /* 0x000fe200078e00ff */
[----:B------:R-:W-:Y:S01]  /*0440*/  DMUL R26, R20, R20 ;  /* 0x00000014141a7228 */ /* 0x000fe20000000000 */
[----:B------:R-:W-:Y:S01]  /*0450*/  BSSY.RECONVERGENT B0, `(.L_x_2) ;  /* 0x000002e000007945 */ /* 0x000fe20003800200 */
[----:B------:R-:W-:Y:S01]  /*0460*/  ISETP.NE.U32.AND P0, PT, R24, 0x1, PT ;  /* 0x000000011800780c */ /* 0x000fe20003f05070 */
[----:B------:R-:W-:Y:S01]  /*0470*/  IMAD.MOV.U32 R24, RZ, RZ, 0x20fd8164 ;  /* 0x20fd8164ff187424 */ /* 0x000fe200078e00ff */
[----:B------:R-:W-:-:S02]  /*0480*/  DSETP.NEU.AND P2, PT, |R4|, +INF , PT ;  /* 0x7ff000000400742a */ /* 0x000fc40003f4d200 */
[----:B------:R-:W-:Y:S02]  /*0490*/  FSEL R25, -R25, 0.11223486810922622681, !P0 ;  /* 0x3de5db6519197808 */ /* 0x000fe40004000100 */
[----:B------:R-:W-:-:S10]  /*04a0*/  FSEL R24, R24, -8.06006814911005101289e+34, !P0 ;  /* 0xf9785eba18187808 */ /* 0x000fd40004000000 */
[----:B0-----:R-:W-:Y:S02]  /*04b0*/  @!P2 DMUL R28, RZ, R4 ;  /* 0x00000004ff1ca228 */ /* 0x001fe40000000000 */
[----:B--2---:R-:W-:-:S08]  /*04c0*/  DFMA R8, R26, R24, R8 ;  /* 0x000000181a08722b */ /* 0x004fd00000000008 */
[----:B------:R-:W-:-:S08]  /*04d0*/  DFMA R8, R26, R8, R10 ;  /* 0x000000081a08722b */ /* 0x000fd0000000000a */
[----:B---3--:R-:W-:-:S08]  /*04e0*/  DFMA R8, R26, R8, R12 ;  /* 0x000000081a08722b */ /* 0x008fd0000000000c */
[----:B------:R-:W-:-:S08]  /*04f0*/  DFMA R8, R26, R8, R14 ;  /* 0x000000081a08722b */ /* 0x000fd0000000000e */
[----:B----4-:R-:W-:-:S08]  /*0500*/  DFMA R8, R26, R8, R16 ;  /* 0x000000081a08722b */ /* 0x010fd00000000010 */
[----:B------:R-:W-:-:S08]  /*0510*/  DFMA R8, R26, R8, R18 ;  /* 0x000000081a08722b */ /* 0x000fd00000000012 */
[----:B------:R-:W-:Y:S02]  /*0520*/  DFMA R20, R8, R20, R20 ;  /* 0x000000140814722b */ /* 0x000fe40000000014 */
[----:B------:R-:W-:-:S10]  /*0530*/  DFMA R8, R26, R8, 1 ;  /* 0x3ff000001a08742b */ /* 0x000fd40000000008 */
[----:B------:R-:W-:Y:S02]  /*0540*/  FSEL R10, R8, R20, !P0 ;  /* 0x00000014080a7208 */ /* 0x000fe40004000000 */
[----:B------:R-:W-:Y:S02]  /*0550*/  FSEL R11, R9, R21, !P0 ;  /* 0x00000015090b7208 */ /* 0x000fe40004000000 */
[----:B------:R-:W-:Y:S01]  /*0560*/  LOP3.LUT P0, RZ, R2, 0x2, RZ, 0xc0, !PT ;  /* 0x0000000202ff7812 */ /* 0x000fe2000780c0ff */
[----:B------:R-:W-:-:S03]  /*0570*/  @!P2 IMAD.MOV.U32 R2, RZ, RZ, RZ ;  /* 0x000000ffff02a224 */ /* 0x000fc600078e00ff */
[----:B------:R-:W-:-:S10]  /*0580*/  DADD R8, RZ, -R10 ;  /* 0x00000000ff087229 */ /* 0x000fd4000000080a */
[----:B------:R-:W-:Y:S02]  /*0590*/  FSEL R20, R10, R8, !P0 ;  /* 0x000000080a147208 */ /* 0x000fe40004000000 */
[----:B------:R-:W-:Y:S01]  /*05a0*/  FSEL R21, R11, R9, !P0 ;  /* 0x000000090b157208 */ /* 0x000fe20004000000 */
[----:B------:R-:W-:Y:S06]  /*05b0*/  @!P2 BRA `(.L_x_3) ;  /* 0x00000000005ca947 */ /* 0x000fec0003800000 */
        /* <DEDUP_REMOVED lines=23> */
.L_x_3:
[----:B------:R-:W-:Y:S05]  /*0730*/  BSYNC.RECONVERGENT B0 ;  /* 0x0000000000007941 */ /* 0x000fea0003800200 */
.L_x_2:
[----:B------:R-:W0:Y:S01]  /*0740*/  LDCU.64 UR6, c[0x4][0x8] ;  /* 0x01000100ff0677ac */ /* 0x000e220008000a00 */
[----:B------:R-:W-:-:S05]  /*0750*/  IMAD.SHL.U32 R8, R2, 0x40, RZ ;  /* 0x0000004002087824 */ /* 0x000fca00078e00ff */
[----:B------:R-:W-:-:S04]  /*0760*/  LOP3.LUT R8, R8, 0x40, RZ, 0xc0, !PT ;  /* 0x0000004008087812 */ /* 0x000fc800078ec0ff */
[----:B0-----:R-:W-:-:S05]  /*0770*/  IADD3 R30, P0, PT, R8, UR6, RZ ;  /* 0x00000006081e7c10 */ /* 0x001fca000ff1e0ff */
[----:B------:R-:W-:-:S05]  /*0780*/  IMAD.X R31, RZ, RZ, UR7, P0 ;  /* 0x00000007ff1f7e24 */ /* 0x000fca00080e06ff */
[----:B------:R-:W2:Y:S04]  /*0790*/  LDG.E.128.CONSTANT R8, desc[UR4][R30.64] ;  /* 0x000000041e087981 */ /* 0x000ea8000c1e9d00 */
[----:B------:R-:W3:Y:S04]  /*07a0*/  LDG.E.128.CONSTANT R12, desc[UR4][R30.64+0x10] ;  /* 0x000010041e0c7981 */ /* 0x000ee8000c1e9d00 */
[----:B------:R-:W4:Y:S01]  /*07b0*/  LDG.E.128.CONSTANT R16, desc[UR4][R30.64+0x20] ;  /* 0x000020041e107981 */ /* 0x000f22000c1e9d00 */
        /* <DEDUP_REMOVED lines=8> */
[----:B------:R-:W-:-:S06]  /*0840*/  FSEL R24, R24, -8.06006814911005101289e+34, !P0 ;  /* 0xf9785eba18187808 */ /* 0x000fcc0004000000 */
[----:B--2---:R-:W-:-:S04]  /*0850*/  DFMA R8, R26, R24, R8 ;  /* 0x000000181a08722b */ /* 0x004fc80000000008 */
[----:B------:R-:W-:-:S04]  /*0860*/  @!P1 DMUL R24, RZ, R6 ;  /* 0x00000006ff189228 */ /* 0x000fc80000000000 */
        /* <DEDUP_REMOVED lines=10> */
[----:B------:R-:W-:-:S03]  /*0910*/  @!P1 IMAD.MOV.U32 R2, RZ, RZ, 0x1 ;  /* 0x00000001ff029424 */ /* 0x000fc600078e00ff */
[----:B------:R-:W-:-:S10]  /*0920*/  DADD R8, RZ, -R10 ;  /* 0x00000000ff087229 */ /* 0x000fd4000000080a */
[----:B------:R-:W-:Y:S02]  /*0930*/  FSEL R8, R10, R8, !P0 ;  /* 0x000000080a087208 */ /* 0x000fe40004000000 */
[----:B------:R-:W-:-:S06]  /*0940*/  FSEL R9, R11, R9, !P0 ;  /* 0x000000090b097208 */ /* 0x000fcc0004000000 */
[----:B------:R-:W-:Y:S01]  /*0950*/  DADD R20, R20, -R8 ;  /* 0x0000000014147229 */ /* 0x000fe20000000808 */
[----:B------:R-:W-:Y:S10]  /*0960*/  @!P1 BRA `(.L_x_5) ;  /* 0x0000000000689947 */ /* 0x000ff40003800000 */
[----:B------:R-:W-:Y:S01]  /*0970*/  UMOV UR6, 0x6dc9c883 ;  /* 0x6dc9c88300067882 */ /* 0x000fe20000000000 */
[----:B------:R-:W-:Y:S01]  /*0980*/  UMOV UR7, 0x3fe45f30 ;  /* 0x3fe45f3000077882 */ /* 0x000fe20000000000 */
[C---:B------:R-:W-:Y:S01]  /*0990*/  DSETP.GE.AND P0, PT, |R6|.reuse, 2.14748364800000000000e+09, PT ;  /* 0x41e000000600742a */ /* 0x040fe20003f06200 */
[----:B------:R-:W-:Y:S01]  /*09a0*/  BSSY.RECONVERGENT B1, `(.L_x_6) ;  /* 0x0000015000017945 */ /* 0x000fe20003800200 */
        /* <DEDUP_REMOVED lines=20> */
.L_x_7:
[----:B------:R-:W-:Y:S05]  /*0af0*/  BSYNC.RECONVERGENT B1 ;  /* 0x0000000000017941 */ /* 0x000fea0003800200 */
.L_x_6:
[----:B------:R-:W-:-:S07]  /*0b00*/  VIADD R2, R2, 0x1 ;  /* 0x0000000102027836 */ /* 0x000fce0000000000 */
.L_x_5:
[----:B------:R-:W-:Y:S05]  /*0b10*/  BSYNC.RECONVERGENT B0 ;  /* 0x0000000000007941 */ /* 0x000fea0003800200 */
.L_x_4:
        /* <DEDUP_REMOVED lines=32> */
[----:B------:R-:W-:Y:S01]  /*0d20*/  FSEL R25, R11, R9, !P0 ;  /* 0x000000090b197208 */ /* 0x000fe20004000000 */
[----:B------:R-:W-:Y:S06]  /*0d30*/  @!P1 BRA `(.L_x_9) ;  /* 0x0000000000609947 */ /* 0x000fec0003800000 */
        /* <DEDUP_REMOVED lines=21> */
[----:B------:R-:W-:-:S07]  /*0e90*/  IMAD.MOV.U32 R2, RZ, RZ, R8 ;  /* 0x000000ffff027224 */ /* 0x000fce00078e0008 */
.L_x_11:
[----:B------:R-:W-:Y:S05]  /*0ea0*/  BSYNC.RECONVERGENT B1 ;  /* 0x0000000000017941 */ /* 0x000fea0003800200 */
.L_x_10:
[----:B------:R-:W-:-:S07]  /*0eb0*/  VIADD R2, R2, 0x1 ;  /* 0x0000000102027836 */ /* 0x000fce0000000000 */
.L_x_9:
[----:B------:R-:W-:Y:S05]  /*0ec0*/  BSYNC.RECONVERGENT B0 ;  /* 0x0000000000007941 */ /* 0x000fea0003800200 */
.L_x_8:
        /* <DEDUP_REMOVED lines=13> */
[----:B------:R-:W-:-:S03]  /*0fa0*/  IMAD.MOV.U32 R22, RZ, RZ, 0x20fd8164 ;  /* 0x20fd8164ff167424 */ /* 0x000fc600078e00ff */
[----:B------:R-:W-:Y:S02]  /*0fb0*/  FSEL R23, -R23, 0.11223486810922622681, !P0 ;  /* 0x3de5db6517177808 */ /* 0x000fe40004000100 */
[----:B------:R-:W-:-:S06]  /*0fc0*/  FSEL R22, R22, -8.06006814911005101289e+34, !P0 ;  /* 0xf9785eba16167808 */ /* 0x000fcc0004000000 */
        /* <DEDUP_REMOVED lines=9> */
[----:B------:R-:W-:Y:S01]  /*1060*/  FSEL R11, R9, R27, !P0 ;  /* 0x0000001b090b7208 */ /* 0x000fe20004000000 */
[----:B------:R-:W-:Y:S01]  /*1070*/  @!P2 DMUL R26, RZ, R4 ;  /* 0x00000004ff1aa228 */ /* 0x000fe20000000000 */
        /* <DEDUP_REMOVED lines=28> */
.L_x_15:
[----:B------:R-:W-:Y:S05]  /*1240*/  BSYNC.RECONVERGENT B1 ;  /* 0x0000000000017941 */ /* 0x000fea0003800200 */
.L_x_14:
[----:B------:R-:W-:-:S07]  /*1250*/  VIADD R2, R2, 0x1 ;  /* 0x0000000102027836 */ /* 0x000fce0000000000 */
.L_x_13:
[----:B------:R-:W-:Y:S05]  /*1260*/  BSYNC.RECONVERGENT B0 ;  /* 0x0000000000007941 */ /* 0x000fea0003800200 */
.L_x_12:
        /* <DEDUP_REMOVED lines=17> */
[----:B--2---:R-:W-:-:S08]  /*1380*/  DFMA R4, R28, R4, R8 ;  /* 0x000000041c04722b */ /* 0x004fd00000000008 */
[----:B------:R-:W-:-:S08]  /*1390*/  DFMA R4, R28, R4, R10 ;  /* 0x000000041c04722b */ /* 0x000fd0000000000a */
[----:B---3--:R-:W-:-:S08]  /*13a0*/  DFMA R4, R28, R4, R12 ;  /* 0x000000041c04722b */ /* 0x008fd0000000000c */
[----:B------:R-:W-:-:S08]  /*13b0*/  DFMA R4, R28, R4, R14 ;  /* 0x000000041c04722b */ /* 0x000fd0000000000e */
[----:B----4-:R-:W-:Y:S02]  /*13c0*/  DFMA R4, R28, R4, R16 ;  /* 0x000000041c04722b */ /* 0x010fe40000000010 */
[----:B------:R-:W-:-:S06]  /*13d0*/  @!P1 DMUL R16, RZ, R6 ;  /* 0x00000006ff109228 */ /* 0x000fcc0000000000 */
        /* <DEDUP_REMOVED lines=9> */
[----:B------:R-:W-:-:S06]  /*1470*/  FSEL R5, R9, R5, !P0 ;  /* 0x0000000509057208 */ /* 0x000fcc0004000000 */
[----:B------:R-:W-:Y:S01]  /*1480*/  DFMA R24, R22, R24, -R4 ;  /* 0x000000181618722b */ /* 0x000fe20000000804 */
        /* <DEDUP_REMOVED lines=24> */
.L_x_17:
[----:B------:R-:W-:Y:S05]  /*1610*/  BSYNC.RECONVERGENT B0 ;  /* 0x0000000000007941 */ /* 0x000fea0003800200 */
.L_x_16:
        /* <DEDUP_REMOVED lines=18> */
[----:B---3--:R-:W-:Y:S01]  /*1740*/  DFMA R4, R26, R4, R8 ;  /* 0x000000041a04722b */ /* 0x008fe20000000008 */
[----:B------:R-:W-:Y:S02]  /*1750*/  IMAD.MOV.U32 R8, RZ, RZ, 0x0 ;  /* 0x00000000ff087424 */ /* 0x000fe400078e00ff */
[----:B------:R-:W-:-:S05]  /*1760*/  IMAD.MOV.U32 R9, RZ, RZ, 0x3fd80000 ;  /* 0x3fd80000ff097424 */ /* 0x000fca00078e00ff */
[----:B------:R-:W-:-:S08]  /*1770*/  DFMA R4, R26, R4, R10 ;  /* 0x000000041a04722b */ /* 0x000fd0000000000a */
[----:B----4-:R-:W-:-:S08]  /*1780*/  DFMA R4, R26, R4, R12 ;  /* 0x000000041a04722b */ /* 0x010fd0000000000c */
[----:B------:R-:W-:-:S08]  /*1790*/  DFMA R4, R26, R4, R14 ;  /* 0x000000041a04722b */ /* 0x000fd0000000000e */
[----:B------:R-:W-:Y:S02]  /*17a0*/  DFMA R16, R4, R16, R16 ;  /* 0x000000100410722b */ /* 0x000fe40000000010 */
[----:B------:R-:W-:-:S10]  /*17b0*/  DFMA R4, R26, R4, 1 ;  /* 0x3ff000001a04742b */ /* 0x000fd40000000004 */
[----:B------:R-:W-:Y:S02]  /*17c0*/  FSEL R6, R4, R16, !P0 ;  /* 0x0000001004067208 */ /* 0x000fe40004000000 */
[----:B------:R-:W-:Y:S02]  /*17d0*/  FSEL R7, R5, R17, !P0 ;  /* 0x0000001105077208 */ /* 0x000fe40004000000 */
[----:B------:R-:W-:-:S04]  /*17e0*/  LOP3.LUT P0, RZ, R2, 0x2, RZ, 0xc0, !PT ;  /* 0x0000000202ff7812 */ /* 0x000fc8000780c0ff */
[----:B------:R-:W-:-:S10]  /*17f0*/  DADD R4, RZ, -R6 ;  /* 0x00000000ff047229 */ /* 0x000fd40000000806 */
[----:B------:R-:W-:Y:S02]  /*1800*/  FSEL R4, R6, R4, !P0 ;  /* 0x0000000406047208 */ /* 0x000fe40004000000 */
[----:B------:R-:W-:-:S06]  /*1810*/  FSEL R5, R7, R5, !P0 ;  /* 0x0000000507057208 */ /* 0x000fcc0004000000 */
[----:B------:R-:W-:-:S08]  /*1820*/  DMUL R22, R22, R4 ;  /* 0x0000000416167228 */ /* 0x000fd00000000000 */
[----:B------:R-:W-:-:S08]  /*1830*/  DMUL R22, R22, R22 ;  /* 0x0000001616167228 */ /* 0x000fd00000000000 */
[----:B------:R-:W-:-:S08]  /*1840*/  DFMA R22, R24, R24, R22 ;  /* 0x000000181816722b */ /* 0x000fd00000000016 */
[----:B------:R-:W-:-:S06]  /*1850*/  DFMA R20, R20, R20, R22 ;  /* 0x000000141414722b */ /* 0x000fcc0000000016 */
[----:B------:R-:W0:Y:S04]  /*1860*/  MUFU.RSQ64H R5, R21 ;  /* 0x0000001500057308 */ /* 0x000e280000001c00 */
[----:B------:R-:W-:-:S05]  /*1870*/  VIADD R4, R21, 0xfcb00000 ;  /* 0xfcb0000015047836 */ /* 0x000fca0000000000 */
[----:B------:R-:W-:Y:S01]  /*1880*/  ISETP.GE.U32.AND P0, PT, R4, 0x7ca00000, PT ;  /* 0x7ca000000400780c */ /* 0x000fe20003f06070 */
[----:B0-----:R-:W-:-:S08]  /*1890*/  DMUL R6, R4, R4 ;  /* 0x0000000404067228 */ /* 0x001fd00000000000 */
[----:B------:R-:W-:-:S08]  /*18a0*/  DFMA R6, R20, -R6, 1 ;  /* 0x3ff000001406742b */ /* 0x000fd00000000806 */
[----:B------:R-:W-:Y:S02]  /*18b0*/  DFMA R8, R6, R8, 0.5 ;  /* 0x3fe000000608742b */ /* 0x000fe40000000008 */
[----:B------:R-:W-:-:S08]  /*18c0*/  DMUL R6, R4, R6 ;  /* 0x0000000604067228 */ /* 0x000fd00000000000 */
[----:B------:R-:W-:-:S08]  /*18d0*/  DFMA R10, R8, R6, R4 ;  /* 0x00000006080a722b */ /* 0x000fd00000000004 */
[----:B------:R-:W-:Y:S02]  /*18e0*/  DMUL R12, R20, R10 ;  /* 0x0000000a140c7228 */ /* 0x000fe40000000000 */
[----:B------:R-:W-:Y:S02]  /*18f0*/  VIADD R9, R11, 0xfff00000 ;  /* 0xfff000000b097836 */ /* 0x000fe40000000000 */
[----:B------:R-:W-:-:S04]  /*1900*/  IMAD.MOV.U32 R8, RZ, RZ, R10 ;  /* 0x000000ffff087224 */ /* 0x000fc800078e000a */
[----:B------:R-:W-:-:S08]  /*1910*/  DFMA R14, R12, -R12, R20 ;  /* 0x8000000c0c0e722b */ /* 0x000fd00000000014 */
[----:B------:R-:W-:Y:S01]  /*1920*/  DFMA R6, R14, R8, R12 ;  /* 0x000000080e06722b */ /* 0x000fe2000000000c */
[----:B------:R-:W-:Y:S10]  /*1930*/  @!P0 BRA `(.L_x_19) ;  /* 0x0000000000088947 */ /* 0x000ff40003800000 */
[----:B------:R-:W-:-:S07]  /*1940*/  MOV R2, 0x1960 ;  /* 0x0000196000027802 */ /* 0x000fce0000000f00 */
[----:B------:R-:W-:Y:S05]  /*1950*/  CALL.REL.NOINC `($__internal_0_$__cuda_sm20_dsqrt_rn_f64_mediumpath_v1) ;  /* 0x00000008003c7944 */ /* 0x000fea0003c00000 */
.L_x_19:
[----:B------:R-:W-:Y:S05]  /*1960*/  BSYNC.RECONVERGENT B0 ;  /* 0x0000000000007941 */ /* 0x000fea0003800200 */
.L_x_18:
[----:B------:R-:W-:Y:S01]  /*1970*/  DMUL R4, R6, 0.5 ;  /* 0x3fe0000006047828 */ /* 0x000fe20000000000 */
[----:B------:R-:W-:Y:S09]  /*1980*/  BSSY.RECONVERGENT B0, `(.L_x_20) ;  /* 0x0000073000007945 */ /* 0x000ff20003800200 */
[----:B------:R-:W-:-:S13]  /*1990*/  FSETP.GEU.AND P0, PT, |R5|, 1.7687499523162841797, PT ;  /* 0x3fe266660500780b */ /* 0x000fda0003f0e200 */
[----:B------:R-:W-:Y:S05]  /*19a0*/  @P0 BRA `(.L_x_21) ;  /* 0x0000000000a80947 */ /* 0x000fea0003800000 */
[----:B------:R-:W-:Y:S01]  /*19b0*/  DMUL R6, R4, R4 ;  /* 0x0000000404067228 */ /* 0x000fe20000000000 */
[----:B------:R-:W-:Y:S01]  /*19c0*/  IMAD.MOV.U32 R8, RZ, RZ, 0x180754af ;  /* 0x180754afff087424 */ /* 0x000fe200078e00ff */
[----:B------:R-:W-:Y:S01]  /*19d0*/  UMOV UR6, 0xdc1895e9 ;  /* 0xdc1895e900067882 */ /* 0x000fe20000000000 */
[----:B------:R-:W-:Y:S01]  /*19e0*/  IMAD.MOV.U32 R9, RZ, RZ, 0x3fb3823b ;  /* 0x3fb3823bff097424 */ /* 0x000fe200078e00ff */
[----:B------:R-:W-:-:S05]  /*19f0*/  UMOV UR7, 0x3fb0066b ;  /* 0x3fb0066b00077882 */ /* 0x000fca0000000000 */
[----:B------:R-:W-:Y:S01]  /*1a00*/  DFMA R8, R6, UR6, -R8 ;  /* 0x0000000606087c2b */ /* 0x000fe20008000808 */
[----:B------:R-:W-:Y:S01]  /*1a10*/  UMOV UR6, 0xcc2f79ae ;  /* 0xcc2f79ae00067882 */ /* 0x000fe20000000000 */
[----:B------:R-:W-:-:S06]  /*1a20*/  UMOV UR7, 0x3fb11e52 ;  /* 0x3fb11e5200077882 */ /* 0x000fcc0000000000 */
[----:B------:R-:W-:Y:S01]  /*1a30*/  DFMA R8, R6, R8, UR6 ;  /* 0x0000000606087e2b */ /* 0x000fe20008000008 */
[----:B------:R-:W-:Y:S01]  /*1a40*/  UMOV UR6, 0x3526861b ;  /* 0x3526861b00067882 */ /* 0x000fe20000000000 */
[----:B------:R-:W-:-:S06]  /*1a50*/  UMOV UR7, 0x3f924eaf ;  /* 0x3f924eaf00077882 */ /* 0x000fcc0000000000 */
[----:B------:R-:W-:Y:S01]  /*1a60*/  DFMA R8, R6, R8, -UR6 ;  /* 0x8000000606087e2b */ /* 0x000fe20008000008 */
[----:B------:R-:W-:Y:S01]  /*1a70*/  UMOV UR6, 0xa31e6cb7 ;  /* 0xa31e6cb700067882 */ /* 0x000fe20000000000 */
[----:B------:R-:W-:-:S06]  /*1a80*/  UMOV UR7, 0x3f91df02 ;  /* 0x3f91df0200077882 */ /* 0x000fcc0000000000 */
[----:B------:R-:W-:Y:S01]  /*1a90*/  DFMA R8, R6, R8, UR6 ;  /* 0x0000000606087e2b */ /* 0x000fe20008000008 */
        /* <DEDUP_REMOVED lines=23> */
[----:B------:R-:W-:-:S08]  /*1c10*/  DFMA R8, R6, R8, UR6 ;  /* 0x0000000606087e2b */ /* 0x000fd00008000008 */
[----:B------:R-:W-:-:S08]  /*1c20*/  DMUL R8, R6, R8 ;  /* 0x0000000806087228 */ /* 0x000fd00000000000 */
[----:B------:R-:W-:Y:S01]  /*1c30*/  DFMA R4, R4, R8, R4 ;  /* 0x000000080404722b */ /* 0x000fe20000000004 */
[----:B------:R-:W-:Y:S10]  /*1c40*/  BRA `(.L_x_22) ;  /* 0x0000000400187947 */ /* 0x000ff40003800000 */
.L_x_21:
[----:B------:R-:W-:Y:S01]  /*1c50*/  IMAD.MOV.U32 R6, RZ, RZ, 0x0 ;  /* 0x00000000ff067424 */ /* 0x000fe200078e00ff */
[----:B------:R-:W-:Y:S01]  /*1c60*/  UMOV UR6, 0xdc1895e9 ;  /* 0xdc1895e900067882 */ /* 0x000fe20000000000 */
[----:B------:R-:W-:Y:S01]  /*1c70*/  IMAD.MOV.U32 R7, RZ, RZ, 0x3fe00000 ;  /* 0x3fe00000ff077424 */ /* 0x000fe200078e00ff */
[----:B------:R-:W-:Y:S01]  /*1c80*/  UMOV UR7, 0x3fb0066b ;  /* 0x3fb0066b00077882 */ /* 0x000fe20000000000 */
[----:B------:R-:W-:Y:S01]  /*1c90*/  IMAD.MOV.U32 R8, RZ, RZ, 0x180754af ;  /* 0x180754afff087424 */ /* 0x000fe200078e00ff */
[----:B------:R-:W-:Y:S01]  /*1ca0*/  UMOV UR8, 0x54442d18 ;  /* 0x54442d1800087882 */ /* 0x000fe20000000000 */
[----:B------:R-:W-:Y:S01]  /*1cb0*/  IMAD.MOV.U32 R9, RZ, RZ, 0x3fb3823b ;  /* 0x3fb3823bff097424 */ /* 0x000fe200078e00ff */
[----:B------:R-:W-:Y:S01]  /*1cc0*/  UMOV UR9, 0x3fe921fb ;  /* 0x3fe921fb00097882 */ /* 0x000fe20000000000 */
[----:B------:R-:W-:-:S08]  /*1cd0*/  DFMA R6, |R4|, -R6, 0.5 ;  /* 0x3fe000000406742b */ /* 0x000fd00000000a06 */
[C---:B------:R-:W-:Y:S01]  /*1ce0*/  DFMA R8, R6.reuse, UR6, -R8 ;  /* 0x0000000606087c2b */ /* 0x040fe20008000808 */
[----:B------:R-:W-:Y:S01]  /*1cf0*/  UMOV UR6, 0xcc2f79ae ;  /* 0xcc2f79ae00067882 */ /* 0x000fe20000000000 */
[----:B------:R-:W-:Y:S01]  /*1d00*/  UMOV UR7, 0x3fb11e52 ;  /* 0x3fb11e5200077882 */ /* 0x000fe20000000000 */
[----:B------:R-:W-:Y:S01]  /*1d10*/  ISETP.GE.AND P1, PT, R7, RZ, PT ;  /* 0x000000ff0700720c */ /* 0x000fe20003f26270 */
[----:B------:R-:W-:-:S04]  /*1d20*/  DSETP.NE.AND P0, PT, R6, RZ, PT ;  /* 0x000000ff0600722a */ /* 0x000fc80003f05000 */
[----:B------:R-:W-:Y:S01]  /*1d30*/  DFMA R8, R6, R8, UR6 ;  /* 0x0000000606087e2b */ /* 0x000fe20008000008 */
[----:B------:R-:W-:Y:S01]  /*1d40*/  UMOV UR6, 0x3526861b ;  /* 0x3526861b00067882 */ /* 0x000fe20000000000 */
[----:B------:R-:W-:-:S06]  /*1d50*/  UMOV UR7, 0x3f924eaf ;  /* 0x3f924eaf00077882 */ /* 0x000fcc0000000000 */
[----:B------:R-:W-:Y:S01]  /*1d60*/  DFMA R10, R6, R8, -UR6 ;  /* 0x80000006060a7e2b */ /* 0x000fe20008000008 */
[----:B------:R-:W-:Y:S01]  /*1d70*/  UMOV UR6, 0xa31e6cb7 ;  /* 0xa31e6cb700067882 */ /* 0x000fe20000000000 */
[----:B------:R-:W0:Y:S01]  /*1d80*/  MUFU.RSQ64H R9, R7 ;  /* 0x0000000700097308 */ /* 0x000e220000001c00 */
[----:B------:R-:W-:Y:S01]  /*1d90*/  UMOV UR7, 0x3f91df02 ;  /* 0x3f91df0200077882 */ /* 0x000fe20000000000 */
[----:B------:R-:W-:-:S04]  /*1da0*/  IMAD.MOV.U32 R8, RZ, RZ, RZ ;  /* 0x000000ffff087224 */ /* 0x000fc800078e00ff */
[----:B------:R-:W-:Y:S01]  /*1db0*/  DFMA R10, R6, R10, UR6 ;  /* 0x00000006060a7e2b */ /* 0x000fe2000800000a */
[----:B------:R-:W-:Y:S01]  /*1dc0*/  UMOV UR6, 0xb0eec6cc ;  /* 0xb0eec6cc00067882 */ /* 0x000fe20000000000 */
[----:B------:R-:W-:-:S06]  /*1dd0*/  UMOV UR7, 0x3f847d18 ;  /* 0x3f847d1800077882 */ /* 0x000fcc0000000000 */
[C---:B------:R-:W-:Y:S01]  /*1de0*/  DFMA R10, R6.reuse, R10, UR6 ;  /* 0x00000006060a7e2b */ /* 0x040fe2000800000a */
[----:B------:R-:W-:Y:S01]  /*1df0*/  UMOV UR6, 0x61ba53b0 ;  /* 0x61ba53b000067882 */ /* 0x000fe20000000000 */
[----:B------:R-:W-:Y:S01]  /*1e00*/  UMOV UR7, 0x3f8d0af9 ;  /* 0x3f8d0af900077882 */ /* 0x000fe20000000000 */
[----:B0-----:R-:W-:-:S05]  /*1e10*/  DMUL R12, R6, R8 ;  /* 0x00000008060c7228 */ /* 0x001fca0000000000 */
[----:B------:R-:W-:Y:S01]  /*1e20*/  DFMA R16, R6, R10, UR6 ;  /* 0x0000000606107e2b */ /* 0x000fe2000800000a */
[----:B------:R-:W-:Y:S01]  /*1e30*/  UMOV UR6, 0x34cf1c48 ;  /* 0x34cf1c4800067882 */ /* 0x000fe20000000000 */
[----:B------:R-:W-:Y:S01]  /*1e40*/  VIADD R11, R9, 0xfff00000 ;  /* 0xfff00000090b7836 */ /* 0x000fe20000000000 */
[----:B------:R-:W-:Y:S01]  /*1e50*/  DFMA R14, R12, -R12, R6 ;  /* 0x8000000c0c0e722b */ /* 0x000fe20000000006 */
[----:B------:R-:W-:Y:S01]  /*1e60*/  UMOV UR7, 0x3f91bf77 ;  /* 0x3f91bf7700077882 */ /* 0x000fe20000000000 */
[----:B------:R-:W-:-:S03]  /*1e70*/  IMAD.MOV.U32 R10, RZ, RZ, RZ ;  /* 0x000000ffff0a7224 */ /* 0x000fc600078e00ff */
[----:B------:R-:W-:Y:S01]  /*1e80*/  DFMA R16, R6, R16, UR6 ;  /* 0x0000000606107e2b */ /* 0x000fe20008000010 */
[----:B------:R-:W-:Y:S01]  /*1e90*/  UMOV UR6, 0x83144ef7 ;  /* 0x83144ef700067882 */ /* 0x000fe20000000000 */
[----:B------:R-:W-:Y:S01]  /*1ea0*/  UMOV UR7, 0x3f96e914 ;  /* 0x3f96e91400077882 */ /* 0x000fe20000000000 */
[----:B------:R-:W-:-:S05]  /*1eb0*/  DFMA R14, R10, R14, R12 ;  /* 0x0000000e0a0e722b */ /* 0x000fca000000000c */
[----:B------:R-:W-:Y:S01]  /*1ec0*/  DFMA R16, R6, R16, UR6 ;  /* 0x0000000606107e2b */ /* 0x000fe20008000010 */
[----:B------:R-:W-:Y:S01]  /*1ed0*/  UMOV UR6, 0xa4f9f81 ;  /* 0x0a4f9f8100067882 */ /* 0x000fe20000000000 */
[----:B------:R-:W-:Y:S01]  /*1ee0*/  UMOV UR7, 0x3f9f1c6e ;  /* 0x3f9f1c6e00077882 */ /* 0x000fe20000000000 */
[-C--:B------:R-:W-:Y:S02]  /*1ef0*/  DFMA R8, R8, -R14.reuse, 1 ;  /* 0x3ff000000808742b */ /* 0x080fe4000000080e */
[----:B------:R-:W-:-:S03]  /*1f00*/  DFMA R12, R14, -R14, R6 ;  /* 0x8000000e0e0c722b */ /* 0x000fc60000000006 */
[----:B------:R-:W-:Y:S01]  /*1f10*/  DFMA R16, R6, R16, UR6 ;  /* 0x0000000606107e2b */ /* 0x000fe20008000010 */
[----:B------:R-:W-:Y:S01]  /*1f20*/  UMOV UR6, 0xc27fa92b ;  /* 0xc27fa92b00067882 */ /* 0x000fe20000000000 */
[----:B------:R-:W-:Y:S01]  /*1f30*/  UMOV UR7, 0x3fa6db6d ;  /* 0x3fa6db6d00077882 */ /* 0x000fe20000000000 */
[----:B------:R-:W-:-:S05]  /*1f40*/  DFMA R8, R10, R8, R10 ;  /* 0x000000080a08722b */ /* 0x000fca000000000a */
[----:B------:R-:W-:Y:S01]  /*1f50*/  DFMA R16, R6, R16, UR6 ;  /* 0x0000000606107e2b */ /* 0x000fe20008000010 */
[----:B------:R-:W-:Y:S01]  /*1f60*/  UMOV UR6, 0x3320f91b ;  /* 0x3320f91b00067882 */ /* 0x000fe20000000000 */
[----:B------:R-:W-:Y:S01]  /*1f70*/  UMOV UR7, 0x3fb33333 ;  /* 0x3fb3333300077882 */ /* 0x000fe20000000000 */
[----:B------:R-:W-:-:S05]  /*1f80*/  DFMA R8, R8, R12, R14 ;  /* 0x0000000c0808722b */ /* 0x000fca000000000e */
[----:B------:R-:W-:Y:S01]  /*1f90*/  DFMA R16, R6, R16, UR6 ;  /* 0x0000000606107e2b */ /* 0x000fe20008000010 */
[----:B------:R-:W-:Y:S01]  /*1fa0*/  UMOV UR6, 0x55555f4d ;  /* 0x55555f4d00067882 */ /* 0x000fe20000000000 */
[----:B------:R-:W-:-:S03]  /*1fb0*/  UMOV UR7, 0x3fc55555 ;  /* 0x3fc5555500077882 */ /* 0x000fc60000000000 */
[----:B------:R-:W-:Y:S02]  /*1fc0*/  FSEL R11, R8, RZ, P1 ;  /* 0x000000ff080b7208 */ /* 0x000fe40000800000 */
[----:B------:R-:W-:Y:S01]  /*1fd0*/  FSEL R9, R9, -QNAN , P1 ;  /* 0xfff8000009097808 */ /* 0x000fe20000800000 */
[----:B------:R-:W-:Y:S01]  /*1fe0*/  DFMA R16, R6, R16, UR6 ;  /* 0x0000000606107e2b */ /* 0x000fe20008000010 */
[----:B------:R-:W-:Y:S01]  /*1ff0*/  FSEL R8, R11, R6, P0 ;  /* 0x000000060b087208 */ /* 0x000fe20000000000 */
[----:B------:R-:W-:Y:S01]  /*2000*/  UMOV UR6, 0x33145c07 ;  /* 0x33145c0700067882 */ /* 0x000fe20000000000 */
[----:B------:R-:W-:Y:S01]  /*2010*/  FSEL R9, R9, R7, P0 ;  /* 0x0000000709097208 */ /* 0x000fe20000000000 */
[----:B------:R-:W-:-:S04]  /*2020*/  UMOV UR7, 0x3c91a626 ;  /* 0x3c91a62600077882 */ /* 0x000fc80000000000 */
[----:B------:R-:W-:Y:S02]  /*2030*/  DMUL R16, R6, R16 ;  /* 0x0000001006107228 */ /* 0x000fe40000000000 */
[----:B------:R-:W-:-:S08]  /*2040*/  DMUL R8, R8, -2 ;  /* 0xc000000008087828 */ /* 0x000fd00000000000 */
[----:B------:R-:W-:Y:S02]  /*2050*/  DADD R6, R8, UR8 ;  /* 0x0000000808067e29 */ /* 0x000fe40008000000 */
[----:B------:R-:W-:-:S08]  /*2060*/  DFMA R16, R16, R8, UR6 ;  /* 0x0000000610107e2b */ /* 0x000fd00008000008 */
[----:B------:R-:W-:-:S08]  /*2070*/  DADD R6, R16, R6 ;  /* 0x0000000010067229 */ /* 0x000fd00000000006 */
[----:B------:R-:W-:-:S10]  /*2080*/  DADD R6, R6, UR8 ;  /* 0x0000000806067e29 */ /* 0x000fd40008000000 */
[----:B------:R-:W-:Y:S01]  /*2090*/  LOP3.LUT R5, R7, 0x80000000, R5, 0xb8, !PT ;  /* 0x8000000007057812 */ /* 0x000fe200078eb805 */
[----:B------:R-:W-:-:S07]  /*20a0*/  IMAD.MOV.U32 R4, RZ, RZ, R6 ;  /* 0x000000ffff047224 */ /* 0x000fce00078e0006 */
.L_x_22:
[----:B------:R-:W-:Y:S05]  /*20b0*/  BSYNC.RECONVERGENT B0 ;  /* 0x0000000000007941 */ /* 0x000fea0003800200 */
.L_x_20:
[----:B------:R-:W0:Y:S01]  /*20c0*/  LDC.64 R6, c[0x0][0x3b8] ;  /* 0x0000ee00ff067b82 */ /* 0x000e220000000a00 */
[----:B------:R-:W1:Y:S01]  /*20d0*/  LDCU UR6, c[0x0][0x3d0] ;  /* 0x00007a00ff0677ac */ /* 0x000e620008000800 */
[----:B------:R-:W-:-:S06]  /*20e0*/  DADD R4, R4, R4 ;  /* 0x0000000004047229 */ /* 0x000fcc0000000004 */
[----:B------:R-:W2:Y:S02]  /*20f0*/  LDC.64 R8, c[0x0][0x390] ;  /* 0x0000e400ff087b82 */ /* 0x000ea40000000a00 */
[----:B------:R-:W-:-:S06]  /*2100*/  DMUL R4, R4, 6371 ;  /* 0x40b8e30004047828 */ /* 0x000fcc0000000000 */
[----:B------:R-:W3:Y:S01]  /*2110*/  LDC.64 R10, c[0x0][0x3a8] ;  /* 0x0000ea00ff0a7b82 */ /* 0x000ee20000000a00 */
[----:B-1----:R-:W-:-:S04]  /*2120*/  IMAD R2, R3, UR6, R0 ;  /* 0x0000000603027c24 */ /* 0x002fc8000f8e0200 */
[----:B0-----:R-:W-:-:S03]  /*2130*/  IMAD.WIDE.U32 R6, R2, 0x8, R6 ;  /* 0x0000000802067825 */ /* 0x001fc600078e0006 */
[----:B------:R-:W0:Y:S02]  /*2140*/  LDC.64 R14, c[0x0][0x3c0] ;  /* 0x0000f000ff0e7b82 */ /* 0x000e240000000a00 */
[----:B------:R1:W-:Y:S01]  /*2150*/  STG.E.64 desc[UR4][R6.64], R4 ;  /* 0x0000000406007986 */ /* 0x0003e2000c101b04 */
[----:B--2---:R-:W-:-:S05]  /*2160*/  IMAD.WIDE.U32 R8, R0, 0x8, R8 ;  /* 0x0000000800087825 */ /* 0x004fca00078e0008 */
[----:B------:R-:W2:Y:S01]  /*2170*/  LDC.64 R18, c[0x0][0x3b0] ;  /* 0x0000ec00ff127b82 */ /* 0x000ea20000000a00 */
[----:B------:R-:W4:Y:S01]  /*2180*/  LDG.E.64 R8, desc[UR4][R8.64] ;  /* 0x0000000408087981 */ /* 0x000f22000c1e1b00 */
[----:B---3--:R-:W-:-:S06]  /*2190*/  IMAD.WIDE.U32 R10, R3, 0x8, R10 ;  /* 0x00000008030a7825 */ /* 0x008fcc00078e000a */
[----:B-1----:R-:W1:Y:S01]  /*21a0*/  LDC.64 R4, c[0x0][0x3c8] ;  /* 0x0000f200ff047b82 */ /* 0x002e620000000a00 */
[----:B------:R-:W4:Y:S02]  /*21b0*/  LDG.E.64 R10, desc[UR4][R10.64] ;  /* 0x000000040a0a7981 */ /* 0x000f24000c1e1b00 */
[----:B----4-:R-:W-:-:S08]  /*21c0*/  DADD R12, R8, -R10 ;  /* 0x00000000080c7229 */ /* 0x010fd0000000080a */
[----:B------:R-:W-:Y:S01]  /*21d0*/  DADD R16, -RZ, |R12| ;  /* 0x00000000ff107229 */ /* 0x000fe2000000050c */
[----:B0-----:R-:W-:-:S04]  /*21e0*/  IMAD.WIDE.U32 R12, R2, 0x8, R14 ;  /* 0x00000008020c7825 */ /* 0x001fc800078e000e */
[----:B--2---:R-:W-:Y:S02]  /*21f0*/  IMAD.WIDE.U32 R14, R3, 0x8, R18 ;  /* 0x00000008030e7825 */ /* 0x004fe400078e0012 */
[----:B------:R-:W-:Y:S04]  /*2200*/  STG.E.64 desc[UR4][R12.64], R16 ;  /* 0x000000100c007986 */ /* 0x000fe8000c101b04 */
[----:B------:R-:W2:Y:S01]  /*2210*/  LDG.E.64 R14, desc[UR4][R14.64] ;  /* 0x000000040e0e7981 */ /* 0x000ea2000c1e1b00 */
[----:B-1----:R-:W-:-:S05]  /*2220*/  IMAD.WIDE.U32 R2, R2, 0x8, R4 ;  /* 0x0000000802027825 */ /* 0x002fca00078e0004 */
[----:B--2---:R-:W-:Y:S01]  /*2230*/  STG.E.64 desc[UR4][R2.64], R14 ;  /* 0x0000000e02007986 */ /* 0x004fe2000c101b04 */
[----:B------:R-:W-:Y:S05]  /*2240*/  EXIT ;  /* 0x000000000000794d */ /* 0x000fea0003800000 */
        .weak           $__internal_0_$__cuda_sm20_dsqrt_rn_f64_mediumpath_v1
        .type           $__internal_0_$__cuda_sm20_dsqrt_rn_f64_mediumpath_v1,@function
        .size           $__internal_0_$__cuda_sm20_dsqrt_rn_f64_mediumpath_v1,($_Z13calc_distancePdS_S_S_S_S_S_S_S_S_i$__internal_trig_reduction_slowpathd - $__internal_0_$__cuda_sm20_dsqrt_rn_f64_mediumpath_v1)
$__internal_0_$__cuda_sm20_dsqrt_rn_f64_mediumpath_v1:
[----:B------:R-:W-:Y:S01]  /*2250*/  ISETP.GE.U32.AND P0, PT, R4, -0x3400000, PT ;  /* 0xfcc000000400780c */ /* 0x000fe20003f06070 */
[----:B------:R-:W-:Y:S01]  /*2260*/  BSSY.RECONVERGENT B1, `(.L_x_23) ;  /* 0x0000028000017945 */ /* 0x000fe20003800200 */
[----:B------:R-:W-:Y:S02]  /*2270*/  IMAD.MOV.U32 R8, RZ, RZ, R10 ;  /* 0x000000ffff087224 */ /* 0x000fe400078e000a */
[----:B------:R-:W-:Y:S02]  /*2280*/  IMAD.MOV.U32 R6, RZ, RZ, R20 ;  /* 0x000000ffff067224 */ /* 0x000fe400078e0014 */
[----:B------:R-:W-:Y:S02]  /*2290*/  IMAD.MOV.U32 R7, RZ, RZ, R21 ;  /* 0x000000ffff077224 */ /* 0x000fe400078e0015 */
[----:B------:R-:W-:Y:S02]  /*22a0*/  IMAD.MOV.U32 R4, RZ, RZ, R14 ;  /* 0x000000ffff047224 */ /* 0x000fe400078e000e */
[----:B------:R-:W-:-:S03]  /*22b0*/  IMAD.MOV.U32 R5, RZ, RZ, R15 ;  /* 0x000000ffff057224 */ /* 0x000fc600078e000f */
[----:B------:R-:W-:Y:S05]  /*22c0*/  @!P0 BRA `(.L_x_24) ;  /* 0x0000000000208947 */ /* 0x000fea0003800000 */
[----:B------:R-:W-:-:S10]  /*22d0*/  DFMA.RM R4, R4, R8, R12 ;  /* 0x000000080404722b */ /* 0x000fd4000000400c */
[----:B------:R-:W-:-:S05]  /*22e0*/  IADD3 R8, P0, PT, R4, 0x1, RZ ;  /* 0x0000000104087810 */ /* 0x000fca0007f1e0ff */
[----:B------:R-:W-:-:S06]  /*22f0*/  IMAD.X R9, RZ, RZ, R5, P0 ;  /* 0x000000ffff097224 */ /* 0x000fcc00000e0605 */
[----:B------:R-:W-:-:S08]  /*2300*/  DFMA.RP R6, -R4, R8, R6 ;  /* 0x000000080406722b */ /* 0x000fd00000008106 */
[----:B------:R-:W-:-:S06]  /*2310*/  DSETP.GT.AND P0, PT, R6, RZ, PT ;  /* 0x000000ff0600722a */ /* 0x000fcc0003f04000 */
[----:B------:R-:W-:Y:S02]  /*2320*/  FSEL R4, R8, R4, P0 ;  /* 0x0000000408047208 */ /* 0x000fe40000000000 */
[----:B------:R-:W-:Y:S01]  /*2330*/  FSEL R5, R9, R5, P0 ;  /* 0x0000000509057208 */ /* 0x000fe20000000000 */
[----:B------:R-:W-:Y:S06]  /*2340*/  BRA `(.L_x_25) ;  /* 0x0000000000647947 */ /* 0x000fec0003800000 */
.L_x_24:
[----:B------:R-:W-:-:S14]  /*2350*/  DSETP.NE.AND P0, PT, R6, RZ, PT ;  /* 0x000000ff0600722a */ /* 0x000fdc0003f05000 */
[----:B------:R-:W-:Y:S05]  /*2360*/  @!P0 BRA `(.L_x_26) ;  /* 0x0000000000588947 */ /* 0x000fea0003800000 */
[----:B------:R-:W-:-:S13]  /*2370*/  ISETP.GE.AND P0, PT, R7, RZ, PT ;  /* 0x000000ff0700720c */ /* 0x000fda0003f06270 */
[----:B------:R-:W-:Y:S02]  /*2380*/  @!P0 IMAD.MOV.U32 R4, RZ, RZ, 0x0 ;  /* 0x00000000ff048424 */ /* 0x000fe400078e00ff */
[----:B------:R-:W-:Y:S01]  /*2390*/  @!P0 IMAD.MOV.U32 R5, RZ, RZ, -0x80000 ;  /* 0xfff80000ff058424 */ /* 0x000fe200078e00ff */
[----:B------:R-:W-:Y:S06]  /*23a0*/  @!P0 BRA `(.L_x_25) ;  /* 0x00000000004c8947 */ /* 0x000fec0003800000 */
[----:B------:R-:W-:-:S13]  /*23b0*/  ISETP.GT.AND P0, PT, R7, 0x7fefffff, PT ;  /* 0x7fefffff0700780c */ /* 0x000fda0003f04270 */
[----:B------:R-:W-:Y:S05]  /*23c0*/  @P0 BRA `(.L_x_26) ;  /* 0x0000000000400947 */ /* 0x000fea0003800000 */
[----:B------:R-:W-:Y:S01]  /*23d0*/  DMUL R4, R6, 8.11296384146066816958e+31 ;  /* 0x4690000006047828 */ /* 0x000fe20000000000 */
[----:B------:R-:W-:Y:S02]  /*23e0*/  IMAD.MOV.U32 R10, RZ, RZ, 0x0 ;  /* 0x00000000ff0a7424 */ /* 0x000fe400078e00ff */
[----:B------:R-:W-:Y:S02]  /*23f0*/  IMAD.MOV.U32 R6, RZ, RZ, RZ ;  /* 0x000000ffff067224 */ /* 0x000fe400078e00ff */
[----:B------:R-:W-:Y:S01]  /*2400*/  IMAD.MOV.U32 R11, RZ, RZ, 0x3fd80000 ;  /* 0x3fd80000ff0b7424 */ /* 0x000fe200078e00ff */
[----:B------:R-:W0:Y:S03]  /*2410*/  MUFU.RSQ64H R7, R5 ;  /* 0x0000000500077308 */ /* 0x000e260000001c00 */
[----:B0-----:R-:W-:-:S08]  /*2420*/  DMUL R8, R6, R6 ;  /* 0x0000000606087228 */ /* 0x001fd00000000000 */
[----:B------:R-:W-:-:S08]  /*2430*/  DFMA R8, R4, -R8, 1 ;  /* 0x3ff000000408742b */ /* 0x000fd00000000808 */
[----:B------:R-:W-:Y:S02]  /*2440*/  DFMA R10, R8, R10, 0.5 ;  /* 0x3fe00000080a742b */ /* 0x000fe4000000000a */
[----:B------:R-:W-:-:S08]  /*2450*/  DMUL R8, R6, R8 ;  /* 0x0000000806087228 */ /* 0x000fd00000000000 */
[----:B------:R-:W-:-:S08]  /*2460*/  DFMA R8, R10, R8, R6 ;  /* 0x000000080a08722b */ /* 0x000fd00000000006 */
[----:B------:R-:W-:Y:S02]  /*2470*/  DMUL R6, R4, R8 ;  /* 0x0000000804067228 */ /* 0x000fe40000000000 */
[----:B------:R-:W-:-:S06]  /*2480*/  VIADD R9, R9, 0xfff00000 ;  /* 0xfff0000009097836 */ /* 0x000fcc0000000000 */
[----:B------:R-:W-:-:S08]  /*2490*/  DFMA R10, R6, -R6, R4 ;  /* 0x80000006060a722b */ /* 0x000fd00000000004 */
[----:B------:R-:W-:-:S10]  /*24a0*/  DFMA R4, R8, R10, R6 ;  /* 0x0000000a0804722b */ /* 0x000fd40000000006 */
[----:B------:R-:W-:Y:S01]  /*24b0*/  VIADD R5, R5, 0xfcb00000 ;  /* 0xfcb0000005057836 */ /* 0x000fe20000000000 */
[----:B------:R-:W-:Y:S06]  /*24c0*/  BRA `(.L_x_25) ;  /* 0x0000000000047947 */ /* 0x000fec0003800000 */
.L_x_26:
[----:B------:R-:W-:-:S11]  /*24d0*/  DADD R4, R6, R6 ;  /* 0x0000000006047229 */ /* 0x000fd60000000006 */
.L_x_25:
[----:B------:R-:W-:Y:S05]  /*24e0*/  BSYNC.RECONVERGENT B1 ;  /* 0x0000000000017941 */ /* 0x000fea0003800200 */
.L_x_23:
[----:B------:R-:W-:Y:S02]  /*24f0*/  IMAD.MOV.U32 R6, RZ, RZ, R4 ;  /* 0x000000ffff067224 */ /* 0x000fe400078e0004 */
[----:B------:R-:W-:Y:S02]  /*2500*/  IMAD.MOV.U32 R7, RZ, RZ, R5 ;  /* 0x000000ffff077224 */ /* 0x000fe400078e0005 */
[----:B------:R-:W-:Y:S02]  /*2510*/  IMAD.MOV.U32 R4, RZ, RZ, R2 ;  /* 0x000000ffff047224 */ /* 0x000fe400078e0002 */
[----:B------:R-:W-:-:S04]  /*2520*/  IMAD.MOV.U32 R5, RZ, RZ, 0x0 ;  /* 0x00000000ff057424 */ /* 0x000fc800078e00ff */
[----:B------:R-:W-:Y:S05]  /*2530*/  RET.REL.NODEC R4 `(_Z13calc_distancePdS_S_S_S_S_S_S_S_S_i) ;  /* 0xffffffd804b07950 */ /* 0x000fea0003c3ffff */
        .type           $_Z13calc_distancePdS_S_S_S_S_S_S_S_S_i$__internal_trig_reduction_slowpathd,@function
        .size           $_Z13calc_distancePdS_S_S_S_S_S_S_S_S_i$__internal_trig_reduction_slowpathd,(.L_x_36 - $_Z13calc_distancePdS_S_S_S_S_S_S_S_S_i$__internal_trig_reduction_slowpathd)
$_Z13calc_distancePdS_S_S_S_S_S_S_S_S_i$__internal_trig_reduction_slowpathd:
[----:B------:R-:W-:Y:S01]  /*2540*/  SHF.R.U32.HI R27, RZ, 0x14, R26 ;  /* 0x00000014ff1b7819 */ /* 0x000fe2000001161a */
[----:B------:R-:W-:-:S03]  /*2550*/  IMAD.MOV.U32 R8, RZ, RZ, RZ ;  /* 0x000000ffff087224 */ /* 0x000fc600078e00ff */
[----:B------:R-:W-:-:S04]  /*2560*/  LOP3.LUT R9, R27, 0x7ff, RZ, 0xc0, !PT ;  /* 0x000007ff1b097812 */ /* 0x000fc800078ec0ff */
[----:B------:R-:W-:-:S13]  /*2570*/  ISETP.NE.AND P0, PT, R9, 0x7ff, PT ;  /* 0x000007ff0900780c */ /* 0x000fda0003f05270 */
[----:B------:R-:W-:Y:S05]  /*2580*/  @!P0 BRA `(.L_x_27) ;  /* 0x00000008006c8947 */ /* 0x000fea0003800000 */
[----:B------:R-:W-:Y:S01]  /*2590*/  VIADD R8, R9, 0xfffffc00 ;  /* 0xfffffc0009087836 */ /* 0x000fe20000000000 */
[----:B------:R-:W-:Y:S01]  /*25a0*/  BSSY.RECONVERGENT B2, `(.L_x_28) ;  /* 0x0000035000027945 */ /* 0x000fe20003800200 */
[----:B------:R-:W-:-:S03]  /*25b0*/  CS2R R12, SRZ ;  /* 0x00000000000c7805 */ /* 0x000fc6000001ff00 */
[----:B------:R-:W-:Y:S02]  /*25c0*/  SHF.R.U32.HI R10, RZ, 0x6, R8 ;  /* 0x00000006ff0a7819 */ /* 0x000fe40000011608 */
[----:B------:R-:W-:Y:S02]  /*25d0*/  ISETP.GE.U32.AND P0, PT, R8, 0x80, PT ;  /* 0x000000800800780c */ /* 0x000fe40003f06070 */
[C---:B------:R-:W-:Y:S02]  /*25e0*/  IADD3 R15, PT, PT, -R10.reuse, 0x13, RZ ;  /* 0x000000130a0f7810 */ /* 0x040fe40007ffe1ff */
[----:B------:R-:W-:Y:S02]  /*25f0*/  IADD3 R8, PT, PT, -R10, 0xf, RZ ;  /* 0x0000000f0a087810 */ /* 0x000fe40007ffe1ff */
[----:B------:R-:W-:-:S04]  /*2600*/  SEL R15, R15, 0x12, P0 ;  /* 0x000000120f0f7807 */ /* 0x000fc80000000000 */
[----:B------:R-:W-:-:S13]  /*2610*/  ISETP.GE.AND P0, PT, R8, R15, PT ;  /* 0x0000000f0800720c */ /* 0x000fda0003f06270 */
[----:B------:R-:W-:Y:S05]  /*2620*/  @P0 BRA `(.L_x_29) ;  /* 0x0000000000b00947 */ /* 0x000fea0003800000 */
[----:B------:R-:W0:Y:S01]  /*2630*/  LDC.64 R16, c[0x0][0x358] ;  /* 0x0000d600ff107b82 */ /* 0x000e220000000a00 */
[----:B------:R-:W-:Y:S01]  /*2640*/  IADD3 R15, PT, PT, RZ, -R10, -R15 ;  /* 0x8000000aff0f7210 */ /* 0x000fe20007ffe80f */
[----:B------:R-:W-:Y:S01]  /*2650*/  BSSY.RECONVERGENT B3, `(.L_x_30) ;  /* 0x0000023000037945 */ /* 0x000fe20003800200 */
[C---:B------:R-:W-:Y:S01]  /*2660*/  SHF.L.U64.HI R10, R2.reuse, 0xb, R26 ;  /* 0x0000000b020a7819 */ /* 0x040fe2000001021a */
[----:B------:R-:W-:Y:S01]  /*2670*/  IMAD.SHL.U32 R2, R2, 0x800, RZ ;  /* 0x0000080002027824 */ /* 0x000fe200078e00ff */
[----:B------:R-:W-:Y:S01]  /*2680*/  CS2R R12, SRZ ;  /* 0x00000000000c7805 */ /* 0x000fe2000001ff00 */
[----:B------:R-:W-:Y:S01]  /*2690*/  IMAD.MOV.U32 R9, RZ, RZ, RZ ;  /* 0x000000ffff097224 */ /* 0x000fe200078e00ff */
[----:B------:R-:W-:-:S07]  /*26a0*/  LOP3.LUT R10, R10, 0x80000000, RZ, 0xfc, !PT ;  /* 0x800000000a0a7812 */ /* 0x000fce00078efcff */
.L_x_31:
[----:B------:R-:W1:Y:S01]  /*26b0*/  LDC.64 R28, c[0x4][RZ] ;  /* 0x01000000ff1c7b82 */ /* 0x000e620000000a00 */
[----:B0-----:R-:W-:Y:S02]  /*26c0*/  R2UR UR6, R16 ;  /* 0x00000000100672ca */ /* 0x001fe400000e0000 */
[----:B------:R-:W-:Y:S01]  /*26d0*/  R2UR UR7, R17 ;  /* 0x00000000110772ca */ /* 0x000fe200000e0000 */
[----:B-1----:R-:W-:-:S12]  /*26e0*/  IMAD.WIDE R28, R8, 0x8, R28 ;  /* 0x00000008081c7825 */ /* 0x002fd800078e021c */
[----:B------:R-:W2:Y:S01]  /*26f0*/  LDG.E.64.CONSTANT R28, desc[UR6][R28.64] ;  /* 0x000000061c1c7981 */ /* 0x000ea2000c1e9b00 */
[----:B------:R-:W-:Y:S02]  /*2700*/  IMAD.MOV.U32 R30, RZ, RZ, R12 ;  /* 0x000000ffff1e7224 */ /* 0x000fe400078e000c */
[----:B------:R-:W-:Y:S02]  /*2710*/  IMAD.MOV.U32 R31, RZ, RZ, R13 ;  /* 0x000000ffff1f7224 */ /* 0x000fe400078e000d */
[----:B------:R-:W-:Y:S02]  /*2720*/  IMAD R19, R9, 0x8, R1 ;  /* 0x0000000809137824 */ /* 0x000fe400078e0201 */
[----:B------:R-:W-:Y:S02]  /*2730*/  VIADD R15, R15, 0x1 ;  /* 0x000000010f0f7836 */ /* 0x000fe40000000000 */
[----:B------:R-:W-:Y:S02]  /*2740*/  VIADD R9, R9, 0x1 ;  /* 0x0000000109097836 */ /* 0x000fe40000000000 */
[----:B------:R-:W-:-:S02]  /*2750*/  VIADD R8, R8, 0x1 ;  /* 0x0000000108087836 */ /* 0x000fc40000000000 */
[----:B--2---:R-:W-:-:S04]  /*2760*/  IMAD.WIDE.U32 R30, P3, R28, R2, R30 ;  /* 0x000000021c1e7225 */ /* 0x004fc8000786001e */
[----:B------:R-:W-:Y:S02]  /*2770*/  IMAD R12, R28, R10, RZ ;  /* 0x0000000a1c0c7224 */ /* 0x000fe400078e02ff */
[C---:B------:R-:W-:Y:S02]  /*2780*/  IMAD R11, R29.reuse, R2, RZ ;  /* 0x000000021d0b7224 */ /* 0x040fe400078e02ff */
[----:B------:R-:W-:Y:S01]  /*2790*/  IMAD.HI.U32 R13, R29, R10, RZ ;  /* 0x0000000a1d0d7227 */ /* 0x000fe200078e00ff */
[----:B------:R-:W-:-:S03]  /*27a0*/  IADD3 R12, P0, PT, R12, R31, RZ ;  /* 0x0000001f0c0c7210 */ /* 0x000fc60007f1e0ff */
[----:B------:R-:W-:Y:S01]  /*27b0*/  IMAD R14, R29, R10, RZ ;  /* 0x0000000a1d0e7224 */ /* 0x000fe200078e02ff */
[----:B------:R-:W-:Y:S01]  /*27c0*/  IADD3 R31, P1, PT, R11, R12, RZ ;  /* 0x0000000c0b1f7210 */ /* 0x000fe20007f3e0ff */
[----:B------:R-:W-:-:S04]  /*27d0*/  IMAD.HI.U32 R12, R28, R10, RZ ;  /* 0x0000000a1c0c7227 */ /* 0x000fc800078e00ff */
[----:B------:R-:W-:Y:S01]  /*27e0*/  IMAD.HI.U32 R11, R29, R2, RZ ;  /* 0x000000021d0b7227 */ /* 0x000fe200078e00ff */
[----:B------:R1:W-:Y:S03]  /*27f0*/  STL.64 [R19], R30 ;  /* 0x0000001e13007387 */ /* 0x0003e60000100a00 */
[----:B------:R-:W-:-:S05]  /*2800*/  IMAD.X R12, RZ, RZ, R12, P3 ;  /* 0x000000ffff0c7224 */ /* 0x000fca00018e060c */
[----:B------:R-:W-:-:S04]  /*2810*/  IADD3.X R11, P0, PT, R11, R12, RZ, P0, !PT ;  /* 0x0000000c0b0b7210 */ /* 0x000fc8000071e4ff */
[----:B------:R-:W-:Y:S01]  /*2820*/  IADD3.X R14, P1, PT, R14, R11, RZ, P1, !PT ;  /* 0x0000000b0e0e7210 */ /* 0x000fe20000f3e4ff */
[----:B------:R-:W-:Y:S01]  /*2830*/  IMAD.X R13, RZ, RZ, R13, P0 ;  /* 0x000000ffff0d7224 */ /* 0x000fe200000e060d */
[----:B------:R-:W-:-:S03]  /*2840*/  ISETP.NE.AND P0, PT, R15, -0xf, PT ;  /* 0xfffffff10f00780c */ /* 0x000fc60003f05270 */
[----:B------:R-:W-:Y:S02]  /*2850*/  IMAD.X R13, RZ, RZ, R13, P1 ;  /* 0x000000ffff0d7224 */ /* 0x000fe400008e060d */
[----:B------:R-:W-:-:S08]  /*2860*/  IMAD.MOV.U32 R12, RZ, RZ, R14 ;  /* 0x000000ffff0c7224 */ /* 0x000fd000078e000e */
[----:B-1----:R-:W-:Y:S05]  /*2870*/  @P0 BRA `(.L_x_31) ;  /* 0xfffffffc008c0947 */ /* 0x002fea000383ffff */
[----:B------:R-:W-:Y:S05]  /*2880*/  BSYNC.RECONVERGENT B3 ;  /* 0x0000000000037941 */ /* 0x000fea0003800200 */
.L_x_30:
[----:B------:R-:W-:-:S05]  /*2890*/  LOP3.LUT R2, R27, 0x7ff, RZ, 0xc0, !PT ;  /* 0x000007ff1b027812 */ /* 0x000fca00078ec0ff */
[----:B------:R-:W-:-:S05]  /*28a0*/  VIADD R2, R2, 0xfffffc00 ;  /* 0xfffffc0002027836 */ /* 0x000fca0000000000 */
[----:B------:R-:W-:Y:S02]  /*28b0*/  SHF.R.U32.HI R8, RZ, 0x6, R2 ;  /* 0x00000006ff087819 */ /* 0x000fe40000011602 */
[----:B------:R-:W-:Y:S02]  /*28c0*/  ISETP.GE.U32.AND P0, PT, R2, 0x80, PT ;  /* 0x000000800200780c */ /* 0x000fe40003f06070 */
[----:B------:R-:W-:-:S04]  /*28d0*/  IADD3 R8, PT, PT, -R8, 0x13, RZ ;  /* 0x0000001308087810 */ /* 0x000fc80007ffe1ff */
[----:B------:R-:W-:-:S07]  /*28e0*/  SEL R8, R8, 0x12, P0 ;  /* 0x0000001208087807 */ /* 0x000fce0000000000 */
.L_x_29:
[----:B------:R-:W-:Y:S05]  /*28f0*/  BSYNC.RECONVERGENT B2 ;  /* 0x0000000000027941 */ /* 0x000fea0003800200 */
.L_x_28:
[C---:B------:R-:W-:Y:S02]  /*2900*/  LOP3.LUT R2, R27.reuse, 0x7ff, RZ, 0xc0, !PT ;  /* 0x000007ff1b027812 */ /* 0x040fe400078ec0ff */
[----:B------:R-:W-:-:S03]  /*2910*/  LOP3.LUT P0, R27, R27, 0x3f, RZ, 0xc0, !PT ;  /* 0x0000003f1b1b7812 */ /* 0x000fc6000780c0ff */
[----:B------:R-:W-:-:S05]  /*2920*/  VIADD R2, R2, 0xfffffc00 ;  /* 0xfffffc0002027836 */ /* 0x000fca0000000000 */
[----:B------:R-:W-:-:S05]  /*2930*/  SHF.R.U32.HI R9, RZ, 0x6, R2 ;  /* 0x00000006ff097819 */ /* 0x000fca0000011602 */
[----:B------:R-:W-:-:S04]  /*2940*/  IMAD.IADD R8, R9, 0x1, R8 ;  /* 0x0000000109087824 */ /* 0x000fc800078e0208 */
[----:B------:R-:W-:-:S05]  /*2950*/  IMAD.U32 R29, R8, 0x8, R1 ;  /* 0x00000008081d7824 */ /* 0x000fca00078e0001 */
[----:B------:R0:W-:Y:S04]  /*2960*/  STL.64 [R29+-0x78], R12 ;  /* 0xffff880c1d007387 */ /* 0x0001e80000100a00 */
[----:B------:R-:W2:Y:S04]  /*2970*/  @P0 LDL.64 R14, [R1+0x8] ;  /* 0x00000800010e0983 */ /* 0x000ea80000100a00 */
[----:B------:R-:W0:Y:S04]  /*2980*/  LDL.64 R10, [R1+0x10] ;  /* 0x00001000010a7983 */ /* 0x000e280000100a00 */
[----:B------:R-:W3:Y:S01]  /*2990*/  LDL.64 R8, [R1+0x18] ;  /* 0x0000180001087983 */ /* 0x000ee20000100a00 */
[----:B------:R-:W-:Y:S01]  /*29a0*/  @P0 LOP3.LUT R2, R27, 0x3f, RZ, 0x3c, !PT ;  /* 0x0000003f1b020812 */ /* 0x000fe200078e3cff */
[----:B------:R-:W-:Y:S01]  /*29b0*/  BSSY.RECONVERGENT B2, `(.L_x_32) ;  /* 0x0000034000027945 */ /* 0x000fe20003800200 */
[----:B--2---:R-:W-:-:S02]  /*29c0*/  @P0 SHF.R.U64 R17, R14, 0x1, R15 ;  /* 0x000000010e110819 */ /* 0x004fc4000000120f */
[----:B------:R-:W-:Y:S02]  /*29d0*/  @P0 SHF.R.U32.HI R19, RZ, 0x1, R15 ;  /* 0x00000001ff130819 */ /* 0x000fe4000001160f */
[--C-:B0-----:R-:W-:Y:S02]  /*29e0*/  @P0 SHF.R.U32.HI R13, RZ, 0x1, R11.reuse ;  /* 0x00000001ff0d0819 */ /* 0x101fe4000001160b */
[C---:B------:R-:W-:Y:S02]  /*29f0*/  @P0 SHF.R.U64 R12, R10.reuse, 0x1, R11 ;  /* 0x000000010a0c0819 */ /* 0x040fe4000000120b */
[CC--:B------:R-:W-:Y:S02]  /*2a00*/  @P0 SHF.L.U32 R15, R10.reuse, R27.reuse, RZ ;  /* 0x0000001b0a0f0219 */ /* 0x0c0fe400000006ff */
[----:B------:R-:W-:Y:S02]  /*2a10*/  @P0 SHF.R.U64 R16, R17, R2, R19 ;  /* 0x0000000211100219 */ /* 0x000fe40000001213 */
[----:B------:R-:W-:-:S02]  /*2a20*/  @P0 SHF.L.U64.HI R14, R10, R27, R11 ;  /* 0x0000001b0a0e0219 */ /* 0x000fc4000001020b */
[-C--:B------:R-:W-:Y:S02]  /*2a30*/  @P0 SHF.R.U32.HI R19, RZ, R2.reuse, R19 ;  /* 0x00000002ff130219 */ /* 0x080fe40000011613 */
[----:B---3--:R-:W-:Y:S02]  /*2a40*/  @P0 SHF.L.U32 R17, R8, R27, RZ ;  /* 0x0000001b08110219 */ /* 0x008fe400000006ff */
[----:B------:R-:W-:Y:S02]  /*2a50*/  @P0 SHF.R.U64 R12, R12, R2, R13 ;  /* 0x000000020c0c0219 */ /* 0x000fe4000000120d */
[----:B------:R-:W-:Y:S02]  /*2a60*/  @P0 LOP3.LUT R10, R15, R16, RZ, 0xfc, !PT ;  /* 0x000000100f0a0212 */ /* 0x000fe400078efcff */
[----:B------:R-:W-:Y:S02]  /*2a70*/  @P0 LOP3.LUT R11, R14, R19, RZ, 0xfc, !PT ;  /* 0x000000130e0b0212 */ /* 0x000fe400078efcff */
[----:B------:R-:W-:-:S02]  /*2a80*/  @P0 SHF.L.U64.HI R27, R8, R27, R9 ;  /* 0x0000001b081b0219 */ /* 0x000fc40000010209 */
[----:B------:R-:W-:Y:S01]  /*2a90*/  @P0 LOP3.LUT R8, R17, R12, RZ, 0xfc, !PT ;  /* 0x0000000c11080212 */ /* 0x000fe200078efcff */
[C---:B------:R-:W-:Y:S01]  /*2aa0*/  IMAD.SHL.U32 R12, R10.reuse, 0x4, RZ ;  /* 0x000000040a0c7824 */ /* 0x040fe200078e00ff */
[----:B------:R-:W-:Y:S02]  /*2ab0*/  @P0 SHF.R.U32.HI R2, RZ, R2, R13 ;  /* 0x00000002ff020219 */ /* 0x000fe4000001160d */
[----:B------:R-:W-:Y:S02]  /*2ac0*/  SHF.L.U64.HI R10, R10, 0x2, R11 ;  /* 0x000000020a0a7819 */ /* 0x000fe4000001020b */
[----:B------:R-:W-:Y:S02]  /*2ad0*/  @P0 LOP3.LUT R9, R27, R2, RZ, 0xfc, !PT ;  /* 0x000000021b090212 */ /* 0x000fe400078efcff */
[----:B------:R-:W-:Y:S02]  /*2ae0*/  SHF.L.W.U32.HI R11, R11, 0x2, R8 ;  /* 0x000000020b0b7819 */ /* 0x000fe40000010e08 */
[----:B------:R-:W-:-:S02]  /*2af0*/  IADD3 RZ, P0, PT, RZ, -R12, RZ ;  /* 0x8000000cffff7210 */ /* 0x000fc40007f1e0ff */
[----:B------:R-:W-:Y:S02]  /*2b00*/  LOP3.LUT R13, RZ, R10, RZ, 0x33, !PT ;  /* 0x0000000aff0d7212 */ /* 0x000fe400078e33ff */
[----:B------:R-:W-:Y:S02]  /*2b10*/  SHF.L.W.U32.HI R8, R8, 0x2, R9 ;  /* 0x0000000208087819 */ /* 0x000fe40000010e09 */
[----:B------:R-:W-:Y:S02]  /*2b20*/  LOP3.LUT R14, RZ, R11, RZ, 0x33, !PT ;  /* 0x0000000bff0e7212 */ /* 0x000fe400078e33ff */
[----:B------:R-:W-:Y:S02]  /*2b30*/  IADD3.X R13, P0, PT, RZ, R13, RZ, P0, !PT ;  /* 0x0000000dff0d7210 */ /* 0x000fe4000071e4ff */
[----:B------:R-:W-:Y:S02]  /*2b40*/  LOP3.LUT R2, RZ, R8, RZ, 0x33, !PT ;  /* 0x00000008ff027212 */ /* 0x000fe400078e33ff */
[----:B------:R-:W-:-:S02]  /*2b50*/  IADD3.X R14, P1, PT, RZ, R14, RZ, P0, !PT ;  /* 0x0000000eff0e7210 */ /* 0x000fc4000073e4ff */
[----:B------:R-:W-:-:S03]  /*2b60*/  ISETP.GT.U32.AND P3, PT, R11, -0x1, PT ;  /* 0xffffffff0b00780c */ /* 0x000fc60003f64070 */
[----:B------:R-:W-:Y:S01]  /*2b70*/  IMAD.X R15, RZ, RZ, R2, P1 ;  /* 0x000000ffff0f7224 */ /* 0x000fe200008e0602 */
[----:B------:R-:W-:-:S04]  /*2b80*/  ISETP.GT.AND.EX P0, PT, R8, -0x1, PT, P3 ;  /* 0xffffffff0800780c */ /* 0x000fc80003f04330 */
[----:B------:R-:W-:Y:S02]  /*2b90*/  SEL R2, R8, R15, P0 ;  /* 0x0000000f08027207 */ /* 0x000fe40000000000 */
[----:B------:R-:W-:Y:S02]  /*2ba0*/  SEL R11, R11, R14, P0 ;  /* 0x0000000e0b0b7207 */ /* 0x000fe40000000000 */
[----:B------:R-:W-:Y:S02]  /*2bb0*/  ISETP.NE.U32.AND P1, PT, R2, RZ, PT ;  /* 0x000000ff0200720c */ /* 0x000fe40003f25070 */
[----:B------:R-:W-:Y:S02]  /*2bc0*/  SEL R13, R10, R13, P0 ;  /* 0x0000000d0a0d7207 */ /* 0x000fe40000000000 */
[----:B------:R-:W-:Y:S01]  /*2bd0*/  SEL R16, R11, R2, !P1 ;  /* 0x000000020b107207 */ /* 0x000fe20004800000 */
[----:B------:R-:W-:-:S05]  /*2be0*/  @!P0 IMAD.MOV R12, RZ, RZ, -R12 ;  /* 0x000000ffff0c8224 */ /* 0x000fca00078e0a0c */
[----:B------:R-:W0:Y:S02]  /*2bf0*/  FLO.U32 R16, R16 ;  /* 0x0000001000107300 */ /* 0x000e2400000e0000 */
[C---:B0-----:R-:W-:Y:S02]  /*2c00*/  IADD3 R15, PT, PT, -R16.reuse, 0x1f, RZ ;  /* 0x0000001f100f7810 */ /* 0x041fe40007ffe1ff */
[----:B------:R-:W-:-:S03]  /*2c10*/  IADD3 R14, PT, PT, -R16, 0x3f, RZ ;  /* 0x0000003f100e7810 */ /* 0x000fc60007ffe1ff */
[----:B------:R-:W-:-:S05]  /*2c20*/  @P1 IMAD.MOV R14, RZ, RZ, R15 ;  /* 0x000000ffff0e1224 */ /* 0x000fca00078e020f */
[----:B------:R-:W-:-:S13]  /*2c30*/  ISETP.NE.AND P1, PT, R14, RZ, PT ;  /* 0x000000ff0e00720c */ /* 0x000fda0003f25270 */
[----:B------:R-:W-:Y:S05]  /*2c40*/  @!P1 BRA `(.L_x_33) ;  /* 0x0000000000289947 */ /* 0x000fea0003800000 */
[----:B------:R-:W-:Y:S02]  /*2c50*/  LOP3.LUT R10, R14, 0x3f, RZ, 0xc0, !PT ;  /* 0x0000003f0e0a7812 */ /* 0x000fe400078ec0ff */
[--C-:B------:R-:W-:Y:S02]  /*2c60*/  SHF.R.U64 R12, R12, 0x1, R13.reuse ;  /* 0x000000010c0c7819 */ /* 0x100fe4000000120d */
[CC--:B------:R-:W-:Y:S02]  /*2c70*/  SHF.L.U64.HI R2, R11.reuse, R10.reuse, R2 ;  /* 0x0000000a0b027219 */ /* 0x0c0fe40000010202 */
[----:B------:R-:W-:Y:S02]  /*2c80*/  SHF.L.U32 R11, R11, R10, RZ ;  /* 0x0000000a0b0b7219 */ /* 0x000fe400000006ff */
[----:B------:R-:W-:Y:S02]  /*2c90*/  SHF.R.U32.HI R10, RZ, 0x1, R13 ;  /* 0x00000001ff0a7819 */ /* 0x000fe4000001160d */
[----:B------:R-:W-:-:S04]  /*2ca0*/  LOP3.LUT R13, R14, 0x3f, RZ, 0xc, !PT ;  /* 0x0000003f0e0d7812 */ /* 0x000fc800078e0cff */
[-CC-:B------:R-:W-:Y:S02]  /*2cb0*/  SHF.R.U64 R12, R12, R13.reuse, R10.reuse ;  /* 0x0000000d0c0c7219 */ /* 0x180fe4000000120a */
[----:B------:R-:W-:Y:S02]  /*2cc0*/  SHF.R.U32.HI R13, RZ, R13, R10 ;  /* 0x0000000dff0d7219 */ /* 0x000fe4000001160a */
[----:B------:R-:W-:Y:S02]  /*2cd0*/  LOP3.LUT R11, R11, R12, RZ, 0xfc, !PT ;  /* 0x0000000c0b0b7212 */ /* 0x000fe400078efcff */
[----:B------:R-:W-:-:S07]  /*2ce0*/  LOP3.LUT R2, R2, R13, RZ, 0xfc, !PT ;  /* 0x0000000d02027212 */ /* 0x000fce00078efcff */
.L_x_33:
[----:B------:R-:W-:Y:S05]  /*2cf0*/  BSYNC.RECONVERGENT B2 ;  /* 0x0000000000027941 */ /* 0x000fea0003800200 */
.L_x_32:
[----:B------:R-:W-:-:S04]  /*2d00*/  IMAD.WIDE.U32 R12, R11, 0x2168c235, RZ ;  /* 0x2168c2350b0c7825 */ /* 0x000fc800078e00ff */
[----:B------:R-:W-:Y:S01]  /*2d10*/  IMAD.MOV.U32 R16, RZ, RZ, R13 ;  /* 0x000000ffff107224 */ /* 0x000fe200078e000d */
[----:B------:R-:W-:Y:S01]  /*2d20*/  IADD3 RZ, P1, PT, R12, R12, RZ ;  /* 0x0000000c0cff7210 */ /* 0x000fe20007f3e0ff */
[----:B------:R-:W-:Y:S02]  /*2d30*/  IMAD.MOV.U32 R17, RZ, RZ, RZ ;  /* 0x000000ffff117224 */ /* 0x000fe400078e00ff */
[----:B------:R-:W-:-:S04]  /*2d40*/  IMAD.HI.U32 R13, R2, -0x36f0255e, RZ ;  /* 0xc90fdaa2020d7827 */ /* 0x000fc800078e00ff */
[----:B------:R-:W-:-:S04]  /*2d50*/  IMAD.WIDE.U32 R10, R11, -0x36f0255e, R16 ;  /* 0xc90fdaa20b0a7825 */ /* 0x000fc800078e0010 */
[C---:B------:R-:W-:Y:S02]  /*2d60*/  IMAD R15, R2.reuse, -0x36f0255e, RZ ;  /* 0xc90fdaa2020f7824 */ /* 0x040fe400078e02ff */
[----:B------:R-:W-:-:S04]  /*2d70*/  IMAD.WIDE.U32 R10, P3, R2, 0x2168c235, R10 ;  /* 0x2168c235020a7825 */ /* 0x000fc8000786000a */
[----:B------:R-:W-:Y:S01]  /*2d80*/  IMAD.X R13, RZ, RZ, R13, P3 ;  /* 0x000000ffff0d7224 */ /* 0x000fe200018e060d */
[----:B------:R-:W-:Y:S02]  /*2d90*/  IADD3 R15, P3, PT, R15, R11, RZ ;  /* 0x0000000b0f0f7210 */ /* 0x000fe40007f7e0ff */
[----:B------:R-:W-:Y:S02]  /*2da0*/  IADD3.X RZ, P1, PT, R10, R10, RZ, P1, !PT ;  /* 0x0000000a0aff7210 */ /* 0x000fe40000f3e4ff */
[C---:B------:R-:W-:Y:S01]  /*2db0*/  ISETP.GT.U32.AND P4, PT, R15.reuse, RZ, PT ;  /* 0x000000ff0f00720c */ /* 0x040fe20003f84070 */
[----:B------:R-:W-:Y:S01]  /*2dc0*/  IMAD.X R13, RZ, RZ, R13, P3 ;  /* 0x000000ffff0d7224 */ /* 0x000fe200018e060d */
[----:B------:R-:W-:-:S04]  /*2dd0*/  IADD3.X R2, P3, PT, R15, R15, RZ, P1, !PT ;  /* 0x0000000f0f027210 */ /* 0x000fc80000f7e4ff */
[C---:B------:R-:W-:Y:S01]  /*2de0*/  ISETP.GT.AND.EX P1, PT, R13.reuse, RZ, PT, P4 ;  /* 0x000000ff0d00720c */ /* 0x040fe20003f24340 */
[----:B------:R-:W-:-:S03]  /*2df0*/  IMAD.X R10, R13, 0x1, R13, P3 ;  /* 0x000000010d0a7824 */ /* 0x000fc600018e060d */
[----:B------:R-:W-:Y:S02]  /*2e00*/  SEL R2, R2, R15, P1 ;  /* 0x0000000f02027207 */ /* 0x000fe40000800000 */
[----:B------:R-:W-:Y:S02]  /*2e10*/  SEL R10, R10, R13, P1 ;  /* 0x0000000d0a0a7207 */ /* 0x000fe40000800000 */
[----:B------:R-:W-:Y:S02]  /*2e20*/  IADD3 R11, P3, PT, R2, 0x1, RZ ;  /* 0x00000001020b7810 */ /* 0x000fe40007f7e0ff */
[----:B------:R-:W-:Y:S02]  /*2e30*/  SEL R13, RZ, 0xffffffff, !P1 ;  /* 0xffffffffff0d7807 */ /* 0x000fe40004800000 */
[----:B------:R-:W-:Y:S01]  /*2e40*/  LOP3.LUT P1, R26, R26, 0x80000000, RZ, 0xc0, !PT ;  /* 0x800000001a1a7812 */ /* 0x000fe2000782c0ff */
[----:B------:R-:W-:Y:S02]  /*2e50*/  IMAD.X R2, RZ, RZ, R10, P3 ;  /* 0x000000ffff027224 */ /* 0x000fe400018e060a */
[----:B------:R-:W-:Y:S01]  /*2e60*/  IMAD.IADD R14, R13, 0x1, -R14 ;  /* 0x000000010d0e7824 */ /* 0x000fe200078e0a0e */
[----:B------:R-:W-:-:S02]  /*2e70*/  @!P0 LOP3.LUT R26, R26, 0x80000000, RZ, 0x3c, !PT ;  /* 0x800000001a1a8812 */ /* 0x000fc400078e3cff */
[----:B------:R-:W-:-:S04]  /*2e80*/  SHF.R.U64 R11, R11, 0xa, R2 ;  /* 0x0000000a0b0b7819 */ /* 0x000fc80000001202 */
[----:B------:R-:W-:-:S04]  /*2e90*/  IADD3 R11, P3, PT, R11, 0x1, RZ ;  /* 0x000000010b0b7810 */ /* 0x000fc80007f7e0ff */
[----:B------:R-:W-:-:S04]  /*2ea0*/  LEA.HI.X R2, R2, RZ, RZ, 0x16, P3 ;  /* 0x000000ff02027211 */ /* 0x000fc800018fb4ff */
[--C-:B------:R-:W-:Y:S02]  /*2eb0*/  SHF.R.U64 R10, R11, 0x1, R2.reuse ;  /* 0x000000010b0a7819 */ /* 0x100fe40000001202 */
[----:B------:R-:W-:Y:S01]  /*2ec0*/  SHF.R.U32.HI R11, RZ, 0x1e, R9 ;  /* 0x0000001eff0b7819 */ /* 0x000fe20000011609 */
[----:B------:R-:W-:Y:S01]  /*2ed0*/  IMAD.SHL.U32 R9, R14, 0x100000, RZ ;  /* 0x001000000e097824 */ /* 0x000fe200078e00ff */
[----:B------:R-:W-:Y:S02]  /*2ee0*/  SHF.R.U32.HI R12, RZ, 0x1, R2 ;  /* 0x00000001ff0c7819 */ /* 0x000fe40000011602 */
[----:B------:R-:W-:Y:S02]  /*2ef0*/  IADD3 R2, P3, P4, RZ, RZ, R10 ;  /* 0x000000ffff027210 */ /* 0x000fe40007c7e00a */
[----:B------:R-:W-:Y:S02]  /*2f00*/  LEA.HI R8, R8, R11, RZ, 0x1 ;  /* 0x0000000b08087211 */ /* 0x000fe400078f08ff */
[----:B------:R-:W-:-:S03]  /*2f10*/  IADD3.X R9, PT, PT, R9, 0x3fe00000, R12, P3, P4 ;  /* 0x3fe0000009097810 */ /* 0x000fc60001fe840c */
[----:B------:R-:W-:Y:S01]  /*2f20*/  @P1 IMAD.MOV R8, RZ, RZ, -R8 ;  /* 0x000000ffff081224 */ /* 0x000fe200078e0a08 */
[----:B------:R-:W-:-:S07]  /*2f30*/  LOP3.LUT R26, R9, R26, RZ, 0xfc, !PT ;  /* 0x0000001a091a7212 */ /* 0x000fce00078efcff */
.L_x_27:
[----:B------:R-:W-:Y:S02]  /*2f40*/  IMAD.MOV.U32 R19, RZ, RZ, 0x0 ;  /* 0x00000000ff137424 */ /* 0x000fe400078e00ff */
[----:B------:R-:W-:Y:S02]  /*2f50*/  IMAD.MOV.U32 R27, RZ, RZ, R26 ;  /* 0x000000ffff1b7224 */ /* 0x000fe400078e001a */
[----:B------:R-:W-:Y:S01]  /*2f60*/  IMAD.MOV.U32 R26, RZ, RZ, R2 ;  /* 0x000000ffff1a7224 */ /* 0x000fe200078e0002 */
[----:B------:R-:W-:Y:S06]  /*2f70*/  RET.REL.NODEC R18 `(_Z13calc_distancePdS_S_S_S_S_S_S_S_S_i) ;  /* 0xffffffd012207950 */ /* 0x000fec0003c3ffff */
.L_x_34:
[----:B------:R-:W-:-:S00]  /*2f80*/  BRA `(.L_x_34) ;  /* 0xfffffffc00fc7947 */ /* 0x000fc0000383ffff */
[----:B------:R-:W-:-:S00]  /*2f90*/  NOP ;  /* 0x0000000000007918 */ /* 0x000fc00000000000 */
        /* <DEDUP_REMOVED lines=14> */
.L_x_36:


//--------------------- .nv.global.init           --------------------------
	.section	.nv.global.init,"aw",@progbits
	.align	16
.nv.global.init:
	.type		__cudart_sin_cos_coeffs,@object
	.size		__cudart_sin_cos_coeffs,(__cudart_i2opi_d - __cudart_sin_cos_coeffs)
__cudart_sin_cos_coeffs:
        /*0000*/ 	.byte	0x46, 0xd2, 0xb0, 0x2c, 0xf1, 0xe5, 0x5a, 0xbe, 0x92, 0xe3, 0xac, 0x69, 0xe3, 0x1d, 0xc7, 0x3e
        /*0010*/ 	.byte	0xa1, 0x62, 0xdb, 0x19, 0xa0, 0x01, 0x2a, 0xbf, 0x18, 0x08, 0x11, 0x11, 0x11, 0x11, 0x81, 0x3f
        /*0020*/ 	.byte	0x54, 0x55, 0x55, 0x55, 0x55, 0x55, 0xc5, 0xbf, 0x00, 0x00, 0x00, 0x00, 0x00, 0x00, 0x00, 0x00
        /*0030*/ 	.byte	0x00, 0x00, 0x00, 0x00, 0x00, 0x00, 0x00, 0x00, 0x64, 0x81, 0xfd, 0x20, 0x83, 0xff, 0xa8, 0xbd
        /*0040*/ 	.byte	0x28, 0x85, 0xef, 0xc1, 0xa7, 0xee, 0x21, 0x3e, 0xd9, 0xe6, 0x06, 0x8e, 0x4f, 0x7e, 0x92, 0xbe
        /*0050*/ 	.byte	0xe9, 0xbc, 0xdd, 0x19, 0xa0, 0x01, 0xfa, 0x3e, 0x47, 0x5d, 0xc1, 0x16, 0x6c, 0xc1, 0x56, 0xbf
        /*0060*/ 	.byte	0x51, 0x55, 0x55, 0x55, 0x55, 0x55, 0xa5, 0x3f, 0x00, 0x00, 0x00, 0x00, 0x00, 0x00, 0xe0, 0xbf
        /*0070*/ 	.byte	0x00, 0x00, 0x00, 0x00, 0x00, 0x00, 0xf0, 0x3f, 0x00, 0x00, 0x00, 0x00, 0x00, 0x00, 0x00, 0x00
	.type		__cudart_i2opi_d,@object
	.size		__cudart_i2opi_d,(.L_0 - __cudart_i2opi_d)
__cudart_i2opi_d:
        /* <DEDUP_REMOVED lines=9> */
.L_0:


//--------------------- .nv.shared.reserved.0     --------------------------
	.section	.nv.shared.reserved.0,"aw",@nobits
	.weak		__nv_reservedSMEM_offset_0_alias
	.size		__nv_reservedSMEM_offset_0_alias, 0, 64
	.other		__nv_reservedSMEM_offset_0_alias,@"STO_CUDA_RESERVED_SHARED STV_DEFAULT"
__nv_reservedSMEM_offset_0_alias:
	.zero		0
	.zero		64


//--------------------- .nv.constant0._Z13calc_distancePdS_S_S_S_S_S_S_S_S_i --------------------------
	.section	.nv.constant0._Z13calc_distancePdS_S_S_S_S_S_S_S_S_i,"a",@progbits
	.sectionflags	@""
	.align	4
.nv.constant0._Z13calc_distancePdS_S_S_S_S_S_S_S_S_i:
	.zero		980


//--------------------- SYMBOLS --------------------------

	.type		.nv.reservedSmem.offset0,@object
	.size		.nv.reservedSmem.offset0,0x4
